//
// Generated by NVIDIA NVVM Compiler
//
// Compiler Build ID: CL-36424714
// Cuda compilation tools, release 13.0, V13.0.88
// Based on NVVM 20.0.0
//

.version 9.0
.target sm_100
.address_size 64

	// .globl	_Z12PDH_baselineP10hist_entryP8atomdescdi

.visible .entry _Z12PDH_baselineP10hist_entryP8atomdescdi(
	.param .u64 .ptr .align 1 _Z12PDH_baselineP10hist_entryP8atomdescdi_param_0,
	.param .u64 .ptr .align 1 _Z12PDH_baselineP10hist_entryP8atomdescdi_param_1,
	.param .f64 _Z12PDH_baselineP10hist_entryP8atomdescdi_param_2,
	.param .u32 _Z12PDH_baselineP10hist_entryP8atomdescdi_param_3
)
{
	.reg .pred 	%p<8>;
	.reg .b32 	%r<39>;
	.reg .b64 	%rd<34>;
	.reg .b64 	%fd<100>;

	ld.param.u64 	%rd4, [_Z12PDH_baselineP10hist_entryP8atomdescdi_param_0];
	ld.param.u64 	%rd5, [_Z12PDH_baselineP10hist_entryP8atomdescdi_param_1];
	ld.param.f64 	%fd1, [_Z12PDH_baselineP10hist_entryP8atomdescdi_param_2];
	ld.param.u32 	%r18, [_Z12PDH_baselineP10hist_entryP8atomdescdi_param_3];
	cvta.to.global.u64 	%rd1, %rd4;
	cvta.to.global.u64 	%rd2, %rd5;
	mov.u32 	%r19, %ctaid.x;
	mov.u32 	%r20, %ntid.x;
	mul.lo.s32 	%r1, %r19, %r20;
	mov.u32 	%r2, %tid.x;
	add.s32 	%r35, %r1, %r2;
	add.s32 	%r38, %r35, 1;
	setp.ge.s32 	%p1, %r38, %r18;
	@%p1 bra 	$L__BB0_10;
	mul.wide.s32 	%rd6, %r35, 24;
	add.s64 	%rd3, %rd2, %rd6;
	not.b32 	%r21, %r1;
	add.s32 	%r22, %r18, %r21;
	sub.s32 	%r5, %r22, %r2;
	sub.s32 	%r23, %r18, %r35;
	add.s32 	%r24, %r23, -2;
	setp.lt.u32 	%p2, %r24, 3;
	@%p2 bra 	$L__BB0_5;
	and.b32  	%r25, %r5, -4;
	neg.s32 	%r34, %r25;
$L__BB0_3:
	.pragma "nounroll";
	mul.wide.s32 	%rd7, %r38, 24;
	add.s64 	%rd8, %rd2, %rd7;
	ld.global.f64 	%fd2, [%rd3];
	ld.global.f64 	%fd3, [%rd8];
	ld.global.f64 	%fd4, [%rd3+8];
	ld.global.f64 	%fd5, [%rd8+8];
	ld.global.f64 	%fd6, [%rd3+16];
	ld.global.f64 	%fd7, [%rd8+16];
	sub.f64 	%fd8, %fd2, %fd3;
	sub.f64 	%fd9, %fd4, %fd5;
	mul.f64 	%fd10, %fd9, %fd9;
	fma.rn.f64 	%fd11, %fd8, %fd8, %fd10;
	sub.f64 	%fd12, %fd6, %fd7;
	fma.rn.f64 	%fd13, %fd12, %fd12, %fd11;
	sqrt.rn.f64 	%fd14, %fd13;
	div.rn.f64 	%fd15, %fd14, %fd1;
	cvt.rzi.s32.f64 	%r26, %fd15;
	mul.wide.s32 	%rd9, %r26, 8;
	add.s64 	%rd10, %rd1, %rd9;
	atom.global.add.u64 	%rd11, [%rd10], 1;
	ld.global.f64 	%fd16, [%rd3];
	ld.global.f64 	%fd17, [%rd8+24];
	ld.global.f64 	%fd18, [%rd3+8];
	ld.global.f64 	%fd19, [%rd8+32];
	ld.global.f64 	%fd20, [%rd3+16];
	ld.global.f64 	%fd21, [%rd8+40];
	sub.f64 	%fd22, %fd16, %fd17;
	sub.f64 	%fd23, %fd18, %fd19;
	mul.f64 	%fd24, %fd23, %fd23;
	fma.rn.f64 	%fd25, %fd22, %fd22, %fd24;
	sub.f64 	%fd26, %fd20, %fd21;
	fma.rn.f64 	%fd27, %fd26, %fd26, %fd25;
	sqrt.rn.f64 	%fd28, %fd27;
	div.rn.f64 	%fd29, %fd28, %fd1;
	cvt.rzi.s32.f64 	%r27, %fd29;
	mul.wide.s32 	%rd12, %r27, 8;
	add.s64 	%rd13, %rd1, %rd12;
	atom.global.add.u64 	%rd14, [%rd13], 1;
	ld.global.f64 	%fd30, [%rd3];
	ld.global.f64 	%fd31, [%rd8+48];
	ld.global.f64 	%fd32, [%rd3+8];
	ld.global.f64 	%fd33, [%rd8+56];
	ld.global.f64 	%fd34, [%rd3+16];
	ld.global.f64 	%fd35, [%rd8+64];
	sub.f64 	%fd36, %fd30, %fd31;
	sub.f64 	%fd37, %fd32, %fd33;
	mul.f64 	%fd38, %fd37, %fd37;
	fma.rn.f64 	%fd39, %fd36, %fd36, %fd38;
	sub.f64 	%fd40, %fd34, %fd35;
	fma.rn.f64 	%fd41, %fd40, %fd40, %fd39;
	sqrt.rn.f64 	%fd42, %fd41;
	div.rn.f64 	%fd43, %fd42, %fd1;
	cvt.rzi.s32.f64 	%r28, %fd43;
	mul.wide.s32 	%rd15, %r28, 8;
	add.s64 	%rd16, %rd1, %rd15;
	atom.global.add.u64 	%rd17, [%rd16], 1;
	ld.global.f64 	%fd44, [%rd3];
	ld.global.f64 	%fd45, [%rd8+72];
	ld.global.f64 	%fd46, [%rd3+8];
	ld.global.f64 	%fd47, [%rd8+80];
	ld.global.f64 	%fd48, [%rd3+16];
	ld.global.f64 	%fd49, [%rd8+88];
	sub.f64 	%fd50, %fd44, %fd45;
	sub.f64 	%fd51, %fd46, %fd47;
	mul.f64 	%fd52, %fd51, %fd51;
	fma.rn.f64 	%fd53, %fd50, %fd50, %fd52;
	sub.f64 	%fd54, %fd48, %fd49;
	fma.rn.f64 	%fd55, %fd54, %fd54, %fd53;
	sqrt.rn.f64 	%fd56, %fd55;
	div.rn.f64 	%fd57, %fd56, %fd1;
	cvt.rzi.s32.f64 	%r29, %fd57;
	mul.wide.s32 	%rd18, %r29, 8;
	add.s64 	%rd19, %rd1, %rd18;
	atom.global.add.u64 	%rd20, [%rd19], 1;
	add.s32 	%r38, %r38, 4;
	add.s32 	%r35, %r35, 4;
	add.s32 	%r34, %r34, 4;
	setp.ne.s32 	%p3, %r34, 0;
	@%p3 bra 	$L__BB0_3;
	add.s32 	%r38, %r35, 1;
$L__BB0_5:
	and.b32  	%r15, %r5, 3;
	setp.eq.s32 	%p4, %r15, 0;
	@%p4 bra 	$L__BB0_10;
	setp.eq.s32 	%p5, %r15, 1;
	@%p5 bra 	$L__BB0_8;
	ld.global.f64 	%fd58, [%rd3];
	mul.wide.s32 	%rd21, %r38, 24;
	add.s64 	%rd22, %rd2, %rd21;
	ld.global.f64 	%fd59, [%rd22];
	ld.global.f64 	%fd60, [%rd3+8];
	ld.global.f64 	%fd61, [%rd22+8];
	ld.global.f64 	%fd62, [%rd3+16];
	ld.global.f64 	%fd63, [%rd22+16];
	sub.f64 	%fd64, %fd58, %fd59;
	sub.f64 	%fd65, %fd60, %fd61;
	mul.f64 	%fd66, %fd65, %fd65;
	fma.rn.f64 	%fd67, %fd64, %fd64, %fd66;
	sub.f64 	%fd68, %fd62, %fd63;
	fma.rn.f64 	%fd69, %fd68, %fd68, %fd67;
	sqrt.rn.f64 	%fd70, %fd69;
	div.rn.f64 	%fd71, %fd70, %fd1;
	cvt.rzi.s32.f64 	%r30, %fd71;
	mul.wide.s32 	%rd23, %r30, 8;
	add.s64 	%rd24, %rd1, %rd23;
	atom.global.add.u64 	%rd25, [%rd24], 1;
	ld.global.f64 	%fd72, [%rd3];
	ld.global.f64 	%fd73, [%rd22+24];
	ld.global.f64 	%fd74, [%rd3+8];
	ld.global.f64 	%fd75, [%rd22+32];
	ld.global.f64 	%fd76, [%rd3+16];
	ld.global.f64 	%fd77, [%rd22+40];
	sub.f64 	%fd78, %fd72, %fd73;
	sub.f64 	%fd79, %fd74, %fd75;
	mul.f64 	%fd80, %fd79, %fd79;
	fma.rn.f64 	%fd81, %fd78, %fd78, %fd80;
	sub.f64 	%fd82, %fd76, %fd77;
	fma.rn.f64 	%fd83, %fd82, %fd82, %fd81;
	sqrt.rn.f64 	%fd84, %fd83;
	div.rn.f64 	%fd85, %fd84, %fd1;
	cvt.rzi.s32.f64 	%r31, %fd85;
	mul.wide.s32 	%rd26, %r31, 8;
	add.s64 	%rd27, %rd1, %rd26;
	atom.global.add.u64 	%rd28, [%rd27], 1;
	add.s32 	%r38, %r38, 2;
$L__BB0_8:
	and.b32  	%r32, %r5, 1;
	setp.eq.b32 	%p6, %r32, 1;
	not.pred 	%p7, %p6;
	@%p7 bra 	$L__BB0_10;
	ld.global.f64 	%fd86, [%rd3];
	mul.wide.s32 	%rd29, %r38, 24;
	add.s64 	%rd30, %rd2, %rd29;
	ld.global.f64 	%fd87, [%rd30];
	ld.global.f64 	%fd88, [%rd3+8];
	ld.global.f64 	%fd89, [%rd30+8];
	ld.global.f64 	%fd90, [%rd3+16];
	ld.global.f64 	%fd91, [%rd30+16];
	sub.f64 	%fd92, %fd86, %fd87;
	sub.f64 	%fd93, %fd88, %fd89;
	mul.f64 	%fd94, %fd93, %fd93;
	fma.rn.f64 	%fd95, %fd92, %fd92, %fd94;
	sub.f64 	%fd96, %fd90, %fd91;
	fma.rn.f64 	%fd97, %fd96, %fd96, %fd95;
	sqrt.rn.f64 	%fd98, %fd97;
	div.rn.f64 	%fd99, %fd98, %fd1;
	cvt.rzi.s32.f64 	%r33, %fd99;
	mul.wide.s32 	%rd31, %r33, 8;
	add.s64 	%rd32, %rd1, %rd31;
	atom.global.add.u64 	%rd33, [%rd32], 1;
$L__BB0_10:
	ret;

}


// ===== COMPILED SASS (sm_100) =====

	.target	sm_100

	.elftype	@"ET_EXEC"


//--------------------- .note.nv.tkinfo           --------------------------
	.section	.note.nv.tkinfo,"",@"SHT_NOTE"
	.sectionflags	@"SHF_NOTE_NV_TKINFO"
	.tkinfo
        /*0018*/ 	.word	0x00000002
        /*0030*/ 	.string	""
        /*0030*/ 	.string	"ptxas"
        /*0030*/ 	.string	"Cuda compilation tools, release 13.0, V13.0.88"
        /*0030*/ 	.string	"Build cuda_13.0.r13.0/compiler.36424714_0"
        /*0030*/ 	.string	"-arch sm_100 -m 64 "



//--------------------- .note.nv.cuinfo           --------------------------
	.section	.note.nv.cuinfo,"",@"SHT_NOTE"
	.sectionflags	@"SHF_NOTE_NV_CUINFO"
        /*0018*/ 	.short	0x0002
        /*001a*/ 	.short	0x0064
        /*001c*/ 	.short	0x0082
	.zero		2


//--------------------- .nv.info                  --------------------------
	.section	.nv.info,"",@"SHT_CUDA_INFO"
	.align	4


	//----- nvinfo : EIATTR_REGCOUNT
	.align		4
        /*0000*/ 	.byte	0x04, 0x2f
        /*0002*/ 	.short	(.L_1 - .L_0)
	.align		4
.L_0:
        /*0004*/ 	.word	index@(_Z12PDH_baselineP10hist_entryP8atomdescdi)
        /*0008*/ 	.word	0x00000026


	//----- nvinfo : EIATTR_FRAME_SIZE
	.align		4
.L_1:
        /*000c*/ 	.byte	0x04, 0x11
        /*000e*/ 	.short	(.L_3 - .L_2)
	.align		4
.L_2:
        /*0010*/ 	.word	index@($__internal_1_$__cuda_sm20_dsqrt_rn_f64_mediumpath_v1)
        /*0014*/ 	.word	0x00000000


	//----- nvinfo : EIATTR_FRAME_SIZE
	.align		4
.L_3:
        /*0018*/ 	.byte	0x04, 0x11
        /*001a*/ 	.short	(.L_5 - .L_4)
	.align		4
.L_4:
        /*001c*/ 	.word	index@($__internal_0_$__cuda_sm20_div_rn_f64_full)
        /*0020*/ 	.word	0x00000000


	//----- nvinfo : EIATTR_FRAME_SIZE
	.align		4
.L_5:
        /*0024*/ 	.byte	0x04, 0x11
        /*0026*/ 	.short	(.L_7 - .L_6)
	.align		4
.L_6:
        /*0028*/ 	.word	index@(_Z12PDH_baselineP10hist_entryP8atomdescdi)
        /*002c*/ 	.word	0x00000000


	//----- nvinfo : EIATTR_MIN_STACK_SIZE
	.align		4
.L_7:
        /*0030*/ 	.byte	0x04, 0x12
        /*0032*/ 	.short	(.L_9 - .L_8)
	.align		4
.L_8:
        /*0034*/ 	.word	index@(_Z12PDH_baselineP10hist_entryP8atomdescdi)
        /*0038*/ 	.word	0x00000000
.L_9:


//--------------------- .nv.compat                --------------------------
	.section	.nv.compat,"",@"SHT_CUDA_COMPAT_INFO"
	.align	4
        /*0000*/ 	.byte	0x02, 0x09, 0x00, 0x00, 0x02, 0x02, 0x01, 0x00, 0x02, 0x05, 0x05, 0x00, 0x03, 0x07, 0x01, 0x01
        /*0010*/ 	.byte	0x02, 0x03, 0x00, 0x00, 0x02, 0x06, 0x01, 0x00, 0x04, 0x0b, 0x08, 0x00, 0x01, 0x00, 0x00, 0x00
        /*0020*/ 	.byte	0x00, 0x00, 0x00, 0x00


//--------------------- .nv.info._Z12PDH_baselineP10hist_entryP8atomdescdi --------------------------
	.section	.nv.info._Z12PDH_baselineP10hist_entryP8atomdescdi,"",@"SHT_CUDA_INFO"
	.sectionflags	@""
	.align	4


	//----- nvinfo : EIATTR_CUDA_API_VERSION
	.align		4
        /*0000*/ 	.byte	0x04, 0x37
        /*0002*/ 	.short	(.L_11 - .L_10)
.L_10:
        /*0004*/ 	.word	0x00000082


	//----- nvinfo : EIATTR_KPARAM_INFO
	.align		4
.L_11:
        /*0008*/ 	.byte	0x04, 0x17
        /*000a*/ 	.short	(.L_13 - .L_12)
.L_12:
        /*000c*/ 	.word	0x00000000
        /*0010*/ 	.short	0x0003
        /*0012*/ 	.short	0x0018
        /*0014*/ 	.byte	0x00, 0xf0, 0x11, 0x00


	//----- nvinfo : EIATTR_KPARAM_INFO
	.align		4
.L_13:
        /*0018*/ 	.byte	0x04, 0x17
        /*001a*/ 	.short	(.L_15 - .L_14)
.L_14:
        /*001c*/ 	.word	0x00000000
        /*0020*/ 	.short	0x0002
        /*0022*/ 	.short	0x0010
        /*0024*/ 	.byte	0x00, 0xf0, 0x21, 0x00


	//----- nvinfo : EIATTR_KPARAM_INFO
	.align		4
.L_15:
        /*0028*/ 	.byte	0x04, 0x17
        /*002a*/ 	.short	(.L_17 - .L_16)
.L_16:
        /*002c*/ 	.word	0x00000000
        /*0030*/ 	.short	0x0001
        /*0032*/ 	.short	0x0008
        /*0034*/ 	.byte	0x00, 0xf5, 0x21, 0x00


	//----- nvinfo : EIATTR_KPARAM_INFO
	.align		4
.L_17:
        /*0038*/ 	.byte	0x04, 0x17
        /*003a*/ 	.short	(.L_19 - .L_18)
.L_18:
        /*003c*/ 	.word	0x00000000
        /*0040*/ 	.short	0x0000
        /*0042*/ 	.short	0x0000
        /*0044*/ 	.byte	0x00, 0xf5, 0x21, 0x00


	//----- nvinfo : EIATTR_SPARSE_MMA_MASK
	.align		4
.L_19:
        /*0048*/ 	.byte	0x03, 0x50
        /*004a*/ 	.short	0x0000


	//----- nvinfo : EIATTR_MAXREG_COUNT
	.align		4
        /*004c*/ 	.byte	0x03, 0x1b
        /*004e*/ 	.short	0x00ff


	//----- nvinfo : EIATTR_MERCURY_ISA_VERSION
	.align		4
        /*0050*/ 	.byte	0x03, 0x5f
        /*0052*/ 	.short	0x0101


	//----- nvinfo : EIATTR_VRC_CTA_INIT_COUNT
	.align		4
        /*0054*/ 	.byte	0x02, 0x4a
	.zero		1
	.zero		1


	//----- nvinfo : EIATTR_EXIT_INSTR_OFFSETS
	.align		4
        /*0058*/ 	.byte	0x04, 0x1c
        /*005a*/ 	.short	(.L_21 - .L_20)


	//   ....[0]....
.L_20:
        /*005c*/ 	.word	0x00000090


	//   ....[1]....
        /*0060*/ 	.word	0x00001240


	//   ....[2]....
        /*0064*/ 	.word	0x00001b70


	//   ....[3]....
        /*0068*/ 	.word	0x00001ff0


	//----- nvinfo : EIATTR_CRS_STACK_SIZE
	.align		4
.L_21:
        /*006c*/ 	.byte	0x04, 0x1e
        /*006e*/ 	.short	(.L_23 - .L_22)
.L_22:
        /*0070*/ 	.word	0x00000000


	//----- nvinfo : EIATTR_CBANK_PARAM_SIZE
	.align		4
.L_23:
        /*0074*/ 	.byte	0x03, 0x19
        /*0076*/ 	.short	0x001c


	//----- nvinfo : EIATTR_PARAM_CBANK
	.align		4
        /*0078*/ 	.byte	0x04, 0x0a
        /*007a*/ 	.short	(.L_25 - .L_24)
	.align		4
.L_24:
        /*007c*/ 	.word	index@(.nv.constant0._Z12PDH_baselineP10hist_entryP8atomdescdi)
        /*0080*/ 	.short	0x0380
        /*0082*/ 	.short	0x001c


	//----- nvinfo : EIATTR_SW_WAR
	.align		4
.L_25:
        /*0084*/ 	.byte	0x04, 0x36
        /*0086*/ 	.short	(.L_27 - .L_26)
.L_26:
        /*0088*/ 	.word	0x00000008
.L_27:


//--------------------- .nv.callgraph             --------------------------
	.section	.nv.callgraph,"",@"SHT_CUDA_CALLGRAPH"
	.align	4
	.sectionentsize	8
	.align		4
        /*0000*/ 	.word	0x00000000
	.align		4
        /*0004*/ 	.word	0xffffffff
	.align		4
        /*0008*/ 	.word	0x00000000
	.align		4
        /*000c*/ 	.word	0xfffffffe
	.align		4
        /*0010*/ 	.word	0x00000000
	.align		4
        /*0014*/ 	.word	0xfffffffd
	.align		4
        /*0018*/ 	.word	0x00000000
	.align		4
        /*001c*/ 	.word	0xfffffffc


//--------------------- .text._Z12PDH_baselineP10hist_entryP8atomdescdi --------------------------
	.section	.text._Z12PDH_baselineP10hist_entryP8atomdescdi,"ax",@progbits
	.align	128
        .global         _Z12PDH_baselineP10hist_entryP8atomdescdi
        .type           _Z12PDH_baselineP10hist_entryP8atomdescdi,@function
        .size           _Z12PDH_baselineP10hist_entryP8atomdescdi,(.L_x_45 - _Z12PDH_baselineP10hist_entryP8atomdescdi)
        .other          _Z12PDH_baselineP10hist_entryP8atomdescdi,@"STO_CUDA_ENTRY STV_DEFAULT"
_Z12PDH_baselineP10hist_entryP8atomdescdi:
.text._Z12PDH_baselineP10hist_entryP8atomdescdi:
[----:B------:R-:W-:Y:S01]  /*0000*/  LDC R1, c[0x0][0x37c] ;  /* 0x0000df00ff017b82 */ /* 0x000fe20000000800 */
[----:B------:R-:W0:Y:S07]  /*0010*/  S2R R4, SR_TID.X ;  /* 0x0000000000047919 */ /* 0x000e2e0000002100 */
[----:B------:R-:W1:Y:S01]  /*0020*/  S2UR UR4, SR_CTAID.X ;  /* 0x00000000000479c3 */ /* 0x000e620000002500 */
[----:B------:R-:W1:Y:S07]  /*0030*/  LDCU UR5, c[0x0][0x360] ;  /* 0x00006c00ff0577ac */ /* 0x000e6e0008000800 */
[----:B------:R-:W2:Y:S01]  /*0040*/  LDC R7, c[0x0][0x398] ;  /* 0x0000e600ff077b82 */ /* 0x000ea20000000800 */
[----:B-1----:R-:W-:-:S06]  /*0050*/  UIMAD UR4, UR4, UR5, URZ ;  /* 0x00000005040472a4 */ /* 0x002fcc000f8e02ff */
[----:B0-----:R-:W-:-:S04]  /*0060*/  VIADD R2, R4, UR4 ;  /* 0x0000000404027c36 */ /* 0x001fc80008000000 */
[----:B------:R-:W-:-:S05]  /*0070*/  VIADD R5, R2, 0x1 ;  /* 0x0000000102057836 */ /* 0x000fca0000000000 */
[----:B--2---:R-:W-:-:S13]  /*0080*/  ISETP.GE.AND P0, PT, R5, R7, PT ;  /* 0x000000070500720c */ /* 0x004fda0003f06270 */
[----:B------:R-:W-:Y:S05]  /*0090*/  @P0 EXIT ;  /* 0x000000000000094d */ /* 0x000fea0003800000 */
[----:B------:R-:W0:Y:S01]  /*00a0*/  LDC.64 R22, c[0x0][0x388] ;  /* 0x0000e200ff167b82 */ /* 0x000e220000000a00 */
[----:B------:R-:W-:Y:S01]  /*00b0*/  IADD3 R0, PT, PT, -R2, -0x2, R7 ;  /* 0xfffffffe02007810 */ /* 0x000fe20007ffe107 */
[----:B------:R-:W-:Y:S01]  /*00c0*/  ULOP3.LUT UR4, URZ, UR4, URZ, 0x33, !UPT ;  /* 0x00000004ff047292 */ /* 0x000fe2000f8e33ff */
[----:B------:R-:W-:Y:S01]  /*00d0*/  BSSY B1, `(.L_x_0) ;  /* 0x0000115000017945 */ /* 0x000fe20003800000 */
[----:B------:R-:W1:Y:S01]  /*00e0*/  LDCU.64 UR6, c[0x0][0x358] ;  /* 0x00006b00ff0677ac */ /* 0x000e620008000a00 */
[----:B------:R-:W-:-:S03]  /*00f0*/  ISETP.GE.U32.AND P0, PT, R0, 0x3, PT ;  /* 0x000000030000780c */ /* 0x000fc60003f06070 */
[----:B------:R-:W2:Y:S01]  /*0100*/  LDC R3, c[0x0][0x394] ;  /* 0x0000e500ff037b82 */ /* 0x000ea20000000800 */
[----:B------:R-:W3:Y:S01]  /*0110*/  LDCU UR5, c[0x0][0x390] ;  /* 0x00007200ff0577ac */ /* 0x000ee20008000800 */
[----:B------:R-:W-:Y:S01]  /*0120*/  IADD3 R4, PT, PT, -R4, UR4, R7 ;  /* 0x0000000404047c10 */ /* 0x000fe2000fffe107 */
[----:B------:R-:W4:Y:S01]  /*0130*/  LDCU UR8, c[0x0][0x394] ;  /* 0x00007280ff0877ac */ /* 0x000f220008000800 */
[----:B0-----:R-:W-:-:S06]  /*0140*/  IMAD.WIDE R22, R2, 0x18, R22 ;  /* 0x0000001802167825 */ /* 0x001fcc00078e0216 */
[----:B-1-34-:R-:W-:Y:S05]  /*0150*/  @!P0 BRA `(.L_x_1) ;  /* 0x0000001000308947 */ /* 0x01afea0003800000 */
[----:B------:R-:W0:Y:S01]  /*0160*/  LDC.64 R20, c[0x0][0x390] ;  /* 0x0000e400ff147b82 */ /* 0x000e220000000a00 */
[----:B------:R-:W-:Y:S01]  /*0170*/  LOP3.LUT R6, R4, 0xfffffffc, RZ, 0xc0, !PT ;  /* 0xfffffffc04067812 */ /* 0x000fe200078ec0ff */
[----:B------:R-:W-:Y:S04]  /*0180*/  BSSY B0, `(.L_x_2) ;  /* 0x0000108000007945 */ /* 0x000fe80003800000 */
[----:B------:R-:W-:Y:S02]  /*0190*/  IMAD.MOV R6, RZ, RZ, -R6 ;  /* 0x000000ffff067224 */ /* 0x000fe400078e0a06 */
[----:B------:R-:W1:Y:S08]  /*01a0*/  LDC.64 R18, c[0x0][0x380] ;  /* 0x0000e000ff127b82 */ /* 0x000e700000000a00 */
[----:B------:R-:W3:Y:S02]  /*01b0*/  LDC.64 R16, c[0x0][0x388] ;  /* 0x0000e200ff107b82 */ /* 0x000ee40000000a00 */
.L_x_19:
[----:B---3--:R-:W-:Y:S01]  /*01c0*/  IMAD.WIDE R14, R5, 0x18, R16 ;  /* 0x00000018050e7825 */ /* 0x008fe200078e0210 */
[----:B------:R-:W3:Y:S04]  /*01d0*/  LDG.E.64 R26, desc[UR6][R22.64+0x8] ;  /* 0x00000806161a7981 */ /* 0x000ee8000c1e1b00 */
[----:B------:R-:W3:Y:S04]  /*01e0*/  LDG.E.64 R28, desc[UR6][R14.64+0x8] ;  /* 0x000008060e1c7981 */ /* 0x000ee8000c1e1b00 */
[----:B----4-:R-:W4:Y:S04]  /*01f0*/  LDG.E.64 R12, desc[UR6][R22.64] ;  /* 0x00000006160c7981 */ /* 0x010f28000c1e1b00 */
[----:B------:R-:W4:Y:S04]  /*0200*/  LDG.E.64 R24, desc[UR6][R14.64] ;  /* 0x000000060e187981 */ /* 0x000f28000c1e1b00 */
[----:B------:R-:W5:Y:S04]  /*0210*/  LDG.E.64 R8, desc[UR6][R22.64+0x10] ;  /* 0x0000100616087981 */ /* 0x000f68000c1e1b00 */
[----:B------:R-:W5:Y:S01]  /*0220*/  LDG.E.64 R10, desc[UR6][R14.64+0x10] ;  /* 0x000010060e0a7981 */ /* 0x000f62000c1e1b00 */
[----:B------:R-:W-:Y:S05]  /*0230*/  YIELD ;  /* 0x0000000000007946 */ /* 0x000fea0003800000 */
[----:B------:R-:W-:Y:S01]  /*0240*/  BSSY.RECONVERGENT B2, `(.L_x_3) ;  /* 0x000001d000027945 */ /* 0x000fe20003800200 */
[----:B---3--:R-:W-:-:S02]  /*0250*/  DADD R26, R26, -R28 ;  /* 0x000000001a1a7229 */ /* 0x008fc4000000081c */
[----:B----4-:R-:W-:-:S06]  /*0260*/  DADD R12, R12, -R24 ;  /* 0x000000000c0c7229 */ /* 0x010fcc0000000818 */
[----:B------:R-:W-:Y:S02]  /*0270*/  DMUL R26, R26, R26 ;  /* 0x0000001a1a1a7228 */ /* 0x000fe40000000000 */
[----:B-----5:R-:W-:-:S06]  /*0280*/  DADD R8, R8, -R10 ;  /* 0x0000000008087229 */ /* 0x020fcc000000080a */
[----:B------:R-:W-:Y:S01]  /*0290*/  DFMA R12, R12, R12, R26 ;  /* 0x0000000c0c0c722b */ /* 0x000fe2000000001a */
[----:B------:R-:W-:Y:S02]  /*02a0*/  IMAD.MOV.U32 R10, RZ, RZ, 0x0 ;  /* 0x00000000ff0a7424 */ /* 0x000fe400078e00ff */
[----:B------:R-:W-:-:S05]  /*02b0*/  IMAD.MOV.U32 R11, RZ, RZ, 0x3fd80000 ;  /* 0x3fd80000ff0b7424 */ /* 0x000fca00078e00ff */
[----:B------:R-:W-:-:S06]  /*02c0*/  DFMA R12, R8, R8, R12 ;  /* 0x00000008080c722b */ /* 0x000fcc000000000c */
[----:B------:R-:W3:Y:S04]  /*02d0*/  MUFU.RSQ64H R27, R13 ;  /* 0x0000000d001b7308 */ /* 0x000ee80000001c00 */
[----:B------:R-:W-:-:S04]  /*02e0*/  IADD3 R26, PT, PT, R13, -0x3500000, RZ ;  /* 0xfcb000000d1a7810 */ /* 0x000fc80007ffe0ff */
[----:B------:R-:W-:Y:S02]  /*02f0*/  ISETP.GE.U32.AND P0, PT, R26, 0x7ca00000, PT ;  /* 0x7ca000001a00780c */ /* 0x000fe40003f06070 */
[----:B---3--:R-:W-:-:S08]  /*0300*/  DMUL R8, R26, R26 ;  /* 0x0000001a1a087228 */ /* 0x008fd00000000000 */
[----:B------:R-:W-:-:S08]  /*0310*/  DFMA R8, R12, -R8, 1 ;  /* 0x3ff000000c08742b */ /* 0x000fd00000000808 */
[----:B------:R-:W-:Y:S02]  /*0320*/  DFMA R10, R8, R10, 0.5 ;  /* 0x3fe00000080a742b */ /* 0x000fe4000000000a */
[----:B------:R-:W-:-:S08]  /*0330*/  DMUL R8, R26, R8 ;  /* 0x000000081a087228 */ /* 0x000fd00000000000 */
[----:B------:R-:W-:-:S08]  /*0340*/  DFMA R30, R10, R8, R26 ;  /* 0x000000080a1e722b */ /* 0x000fd0000000001a */
[----:B------:R-:W-:Y:S02]  /*0350*/  DMUL R8, R12, R30 ;  /* 0x0000001e0c087228 */ /* 0x000fe40000000000 */
[----:B------:R-:W-:Y:S01]  /*0360*/  VIADD R11, R31, 0xfff00000 ;  /* 0xfff000001f0b7836 */ /* 0x000fe20000000000 */
[----:B------:R-:W-:-:S05]  /*0370*/  MOV R10, R30 ;  /* 0x0000001e000a7202 */ /* 0x000fca0000000f00 */
[----:B------:R-:W-:-:S08]  /*0380*/  DFMA R24, R8, -R8, R12 ;  /* 0x800000080818722b */ /* 0x000fd0000000000c */
[----:B------:R-:W-:Y:S01]  /*0390*/  DFMA R28, R24, R10, R8 ;  /* 0x0000000a181c722b */ /* 0x000fe20000000008 */
[----:B------:R-:W-:Y:S10]  /*03a0*/  @!P0 BRA `(.L_x_4) ;  /* 0x0000000000188947 */ /* 0x000ff40003800000 */
[----:B------:R-:W-:Y:S01]  /*03b0*/  IMAD.MOV.U32 R10, RZ, RZ, R8 ;  /* 0x000000ffff0a7224 */ /* 0x000fe200078e0008 */
[----:B------:R-:W-:Y:S01]  /*03c0*/  MOV R8, R26 ;  /* 0x0000001a00087202 */ /* 0x000fe20000000f00 */
[----:B------:R-:W-:Y:S01]  /*03d0*/  IMAD.MOV.U32 R0, RZ, RZ, R30 ;  /* 0x000000ffff007224 */ /* 0x000fe200078e001e */
[----:B------:R-:W-:Y:S01]  /*03e0*/  MOV R26, 0x410 ;  /* 0x00000410001a7802 */ /* 0x000fe20000000f00 */
[----:B------:R-:W-:-:S07]  /*03f0*/  IMAD.MOV.U32 R7, RZ, RZ, R13 ;  /* 0x000000ffff077224 */ /* 0x000fce00078e000d */
[----:B012---:R-:W-:Y:S05]  /*0400*/  CALL.REL.NOINC `($__internal_1_$__cuda_sm20_dsqrt_rn_f64_mediumpath_v1) ;  /* 0x0000002000747944 */ /* 0x007fea0003c00000 */
.L_x_4:
[----:B------:R-:W-:Y:S05]  /*0410*/  BSYNC.RECONVERGENT B2 ;  /* 0x0000000000027941 */ /* 0x000fea0003800200 */
.L_x_3:
[----:B------:R-:W0:Y:S01]  /*0420*/  MUFU.RCP64H R9, UR8 ;  /* 0x0000000800097d08 */ /* 0x000e220008001800 */
[----:B------:R-:W-:Y:S01]  /*0430*/  IMAD.MOV.U32 R8, RZ, RZ, 0x1 ;  /* 0x00000001ff087424 */ /* 0x000fe200078e00ff */
[----:B------:R-:W-:Y:S01]  /*0440*/  FSETP.GEU.AND P1, PT, |R29|, 6.5827683646048100446e-37, PT ;  /* 0x036000001d00780b */ /* 0x000fe20003f2e200 */
[----:B------:R-:W-:Y:S04]  /*0450*/  BSSY.RECONVERGENT B2, `(.L_x_5) ;  /* 0x0000011000027945 */ /* 0x000fe80003800200 */
[----:B0-----:R-:W-:-:S08]  /*0460*/  DFMA R10, R8, -R20, 1 ;  /* 0x3ff00000080a742b */ /* 0x001fd00000000814 */
[----:B------:R-:W-:-:S08]  /*0470*/  DFMA R10, R10, R10, R10 ;  /* 0x0000000a0a0a722b */ /* 0x000fd0000000000a */
[----:B------:R-:W-:-:S08]  /*0480*/  DFMA R10, R8, R10, R8 ;  /* 0x0000000a080a722b */ /* 0x000fd00000000008 */
[----:B------:R-:W-:-:S08]  /*0490*/  DFMA R8, R10, -R20, 1 ;  /* 0x3ff000000a08742b */ /* 0x000fd00000000814 */
[----:B------:R-:W-:-:S08]  /*04a0*/  DFMA R8, R10, R8, R10 ;  /* 0x000000080a08722b */ /* 0x000fd0000000000a */
[----:B------:R-:W-:-:S08]  /*04b0*/  DMUL R10, R8, R28 ;  /* 0x0000001c080a7228 */ /* 0x000fd00000000000 */
[----:B------:R-:W-:-:S08]  /*04c0*/  DFMA R12, R10, -R20, R28 ;  /* 0x800000140a0c722b */ /* 0x000fd0000000001c */
[----:B------:R-:W-:-:S10]  /*04d0*/  DFMA R8, R8, R12, R10 ;  /* 0x0000000c0808722b */ /* 0x000fd4000000000a */
[----:B------:R-:W-:-:S05]  /*04e0*/  FFMA R0, RZ, UR8, R9 ;  /* 0x00000008ff007c23 */ /* 0x000fca0008000009 */
[----:B------:R-:W-:-:S13]  /*04f0*/  FSETP.GT.AND P0, PT, |R0|, 1.469367938527859385e-39, PT ;  /* 0x001000000000780b */ /* 0x000fda0003f04200 */
[----:B------:R-:W-:Y:S05]  /*0500*/  @P0 BRA P1, `(.L_x_6) ;  /* 0x0000000000140947 */ /* 0x000fea0000800000 */
[----:B------:R-:W-:Y:S01]  /*0510*/  IMAD.MOV.U32 R8, RZ, RZ, R28 ;  /* 0x000000ffff087224 */ /* 0x000fe200078e001c */
[----:B------:R-:W-:-:S07]  /*0520*/  MOV R0, 0x540 ;  /* 0x0000054000007802 */ /* 0x000fce0000000f00 */
[----:B-12---:R-:W-:Y:S05]  /*0530*/  CALL.REL.NOINC `($__internal_0_$__cuda_sm20_div_rn_f64_full) ;  /* 0x0000001800b07944 */ /* 0x006fea0003c00000 */
[----:B------:R-:W-:Y:S01]  /*0540*/  IMAD.MOV.U32 R8, RZ, RZ, R26 ;  /* 0x000000ffff087224 */ /* 0x000fe200078e001a */
[----:B------:R-:W-:-:S07]  /*0550*/  MOV R9, R27 ;  /* 0x0000001b00097202 */ /* 0x000fce0000000f00 */
.L_x_6:
[----:B------:R-:W-:Y:S05]  /*0560*/  BSYNC.RECONVERGENT B2 ;  /* 0x0000000000027941 */ /* 0x000fea0003800200 */
.L_x_5:
[----:B------:R-:W1:Y:S01]  /*0570*/  F2I.F64.TRUNC R25, R8 ;  /* 0x0000000800197311 */ /* 0x000e62000030d100 */
[----:B------:R-:W-:Y:S02]  /*0580*/  IMAD.MOV.U32 R34, RZ, RZ, 0x1 ;  /* 0x00000001ff227424 */ /* 0x000fe400078e00ff */
[----:B------:R-:W-:Y:S02]  /*0590*/  IMAD.MOV.U32 R35, RZ, RZ, 0x0 ;  /* 0x00000000ff237424 */ /* 0x000fe400078e00ff */
[----:B-1----:R-:W-:-:S05]  /*05a0*/  IMAD.WIDE R24, R25, 0x8, R18 ;  /* 0x0000000819187825 */ /* 0x002fca00078e0212 */
[----:B------:R0:W-:Y:S04]  /*05b0*/  REDG.E.ADD.64.STRONG.GPU desc[UR6][R24.64], R34 ;  /* 0x000000221800798e */ /* 0x0001e8000c12e506 */
[----:B------:R-:W3:Y:S04]  /*05c0*/  LDG.E.64 R30, desc[UR6][R22.64+0x8] ;  /* 0x00000806161e7981 */ /* 0x000ee8000c1e1b00 */
[----:B------:R-:W3:Y:S04]  /*05d0*/  LDG.E.64 R32, desc[UR6][R14.64+0x20] ;  /* 0x000020060e207981 */ /* 0x000ee8000c1e1b00 */
[----:B------:R-:W4:Y:S04]  /*05e0*/  LDG.E.64 R26, desc[UR6][R22.64] ;  /* 0x00000006161a7981 */ /* 0x000f28000c1e1b00 */
[----:B------:R-:W4:Y:S04]  /*05f0*/  LDG.E.64 R28, desc[UR6][R14.64+0x18] ;  /* 0x000018060e1c7981 */ /* 0x000f28000c1e1b00 */
[----:B------:R-:W5:Y:S04]  /*0600*/  LDG.E.64 R10, desc[UR6][R22.64+0x10] ;  /* 0x00001006160a7981 */ /* 0x000f68000c1e1b00 */
[----:B------:R-:W5:Y:S01]  /*0610*/  LDG.E.64 R12, desc[UR6][R14.64+0x28] ;  /* 0x000028060e0c7981 */ /* 0x000f62000c1e1b00 */
[----:B------:R-:W-:Y:S01]  /*0620*/  BSSY.RECONVERGENT B2, `(.L_x_7) ;  /* 0x000001e000027945 */ /* 0x000fe20003800200 */
[----:B---3--:R-:W-:-:S02]  /*0630*/  DADD R30, R30, -R32 ;  /* 0x000000001e1e7229 */ /* 0x008fc40000000820 */
[----:B----4-:R-:W-:-:S06]  /*0640*/  DADD R26, R26, -R28 ;  /* 0x000000001a1a7229 */ /* 0x010fcc000000081c */
[----:B------:R-:W-:Y:S02]  /*0650*/  DMUL R30, R30, R30 ;  /* 0x0000001e1e1e7228 */ /* 0x000fe40000000000 */
[----:B-----5:R-:W-:-:S06]  /*0660*/  DADD R10, R10, -R12 ;  /* 0x000000000a0a7229 */ /* 0x020fcc000000080c */
[----:B------:R-:W-:Y:S01]  /*0670*/  DFMA R26, R26, R26, R30 ;  /* 0x0000001a1a1a722b */ /* 0x000fe2000000001e */
[----:B------:R-:W-:Y:S01]  /*0680*/  MOV R12, 0x0 ;  /* 0x00000000000c7802 */ /* 0x000fe20000000f00 */
[----:B------:R-:W-:-:S06]  /*0690*/  IMAD.MOV.U32 R13, RZ, RZ, 0x3fd80000 ;  /* 0x3fd80000ff0d7424 */ /* 0x000fcc00078e00ff */
[----:B------:R-:W-:-:S06]  /*06a0*/  DFMA R26, R10, R10, R26 ;  /* 0x0000000a0a1a722b */ /* 0x000fcc000000001a */
[----:B------:R-:W1:Y:S04]  /*06b0*/  MUFU.RSQ64H R9, R27 ;  /* 0x0000001b00097308 */ /* 0x000e680000001c00 */
[----:B------:R-:W-:-:S05]  /*06c0*/  VIADD R8, R27, 0xfcb00000 ;  /* 0xfcb000001b087836 */ /* 0x000fca0000000000 */
[----:B------:R-:W-:Y:S01]  /*06d0*/  ISETP.GE.U32.AND P0, PT, R8, 0x7ca00000, PT ;  /* 0x7ca000000800780c */ /* 0x000fe20003f06070 */
[----:B-1----:R-:W-:-:S08]  /*06e0*/  DMUL R10, R8, R8 ;  /* 0x00000008080a7228 */ /* 0x002fd00000000000 */
[----:B------:R-:W-:-:S08]  /*06f0*/  DFMA R10, R26, -R10, 1 ;  /* 0x3ff000001a0a742b */ /* 0x000fd0000000080a */
[----:B------:R-:W-:Y:S02]  /*0700*/  DFMA R12, R10, R12, 0.5 ;  /* 0x3fe000000a0c742b */ /* 0x000fe4000000000c */
[----:B------:R-:W-:-:S08]  /*0710*/  DMUL R10, R8, R10 ;  /* 0x0000000a080a7228 */ /* 0x000fd00000000000 */
[----:B------:R-:W-:-:S08]  /*0720*/  DFMA R30, R12, R10, R8 ;  /* 0x0000000a0c1e722b */ /* 0x000fd00000000008 */
[----:B------:R-:W-:Y:S02]  /*0730*/  DMUL R10, R26, R30 ;  /* 0x0000001e1a0a7228 */ /* 0x000fe40000000000 */
[----:B------:R-:W-:Y:S02]  /*0740*/  VIADD R13, R31, 0xfff00000 ;  /* 0xfff000001f0d7836 */ /* 0x000fe40000000000 */
[----:B------:R-:W-:-:S04]  /*0750*/  IMAD.MOV.U32 R12, RZ, RZ, R30 ;  /* 0x000000ffff0c7224 */ /* 0x000fc800078e001e */
[----:B0-----:R-:W-:-:S08]  /*0760*/  DFMA R24, R10, -R10, R26 ;  /* 0x8000000a0a18722b */ /* 0x001fd0000000001a */
[----:B------:R-:W-:Y:S01]  /*0770*/  DFMA R28, R24, R12, R10 ;  /* 0x0000000c181c722b */ /* 0x000fe2000000000a */
[----:B------:R-:W-:Y:S10]  /*0780*/  @!P0 BRA `(.L_x_8) ;  /* 0x00000000001c8947 */ /* 0x000ff40003800000 */
[----:B------:R-:W-:Y:S01]  /*0790*/  IMAD.MOV.U32 R12, RZ, RZ, R26 ;  /* 0x000000ffff0c7224 */ /* 0x000fe200078e001a */
[----:B------:R-:W-:Y:S01]  /*07a0*/  MOV R0, R30 ;  /* 0x0000001e00007202 */ /* 0x000fe20000000f00 */
[----:B------:R-:W-:Y:S01]  /*07b0*/  IMAD.MOV.U32 R9, RZ, RZ, R11 ;  /* 0x000000ffff097224 */ /* 0x000fe200078e000b */
[----:B------:R-:W-:Y:S01]  /*07c0*/  MOV R11, R13 ;  /* 0x0000000d000b7202 */ /* 0x000fe20000000f00 */
[----:B------:R-:W-:Y:S01]  /*07d0*/  IMAD.MOV.U32 R7, RZ, RZ, R27 ;  /* 0x000000ffff077224 */ /* 0x000fe200078e001b */
[----:B------:R-:W-:-:S07]  /*07e0*/  MOV R26, 0x800 ;  /* 0x00000800001a7802 */ /* 0x000fce0000000f00 */
[----:B--2---:R-:W-:Y:S05]  /*07f0*/  CALL.REL.NOINC `($__internal_1_$__cuda_sm20_dsqrt_rn_f64_mediumpath_v1) ;  /* 0x0000001c00787944 */ /* 0x004fea0003c00000 */
.L_x_8:
[----:B------:R-:W-:Y:S05]  /*0800*/  BSYNC.RECONVERGENT B2 ;  /* 0x0000000000027941 */ /* 0x000fea0003800200 */
.L_x_7:
        /* <DEDUP_REMOVED lines=17> */
[----:B--2---:R-:W-:Y:S05]  /*0920*/  CALL.REL.NOINC `($__internal_0_$__cuda_sm20_div_rn_f64_full) ;  /* 0x0000001400b47944 */ /* 0x004fea0003c00000 */
[----:B------:R-:W-:Y:S01]  /*0930*/  IMAD.MOV.U32 R8, RZ, RZ, R26 ;  /* 0x000000ffff087224 */ /* 0x000fe200078e001a */
[----:B------:R-:W-:-:S07]  /*0940*/  MOV R9, R27 ;  /* 0x0000001b00097202 */ /* 0x000fce0000000f00 */
.L_x_10:
[----:B------:R-:W-:Y:S05]  /*0950*/  BSYNC.RECONVERGENT B2 ;  /* 0x0000000000027941 */ /* 0x000fea0003800200 */
.L_x_9:
[----:B------:R-:W0:Y:S01]  /*0960*/  F2I.F64.TRUNC R25, R8 ;  /* 0x0000000800197311 */ /* 0x000e22000030d100 */
[----:B------:R-:W-:Y:S02]  /*0970*/  IMAD.MOV.U32 R34, RZ, RZ, 0x1 ;  /* 0x00000001ff227424 */ /* 0x000fe400078e00ff */
[----:B------:R-:W-:Y:S02]  /*0980*/  IMAD.MOV.U32 R35, RZ, RZ, 0x0 ;  /* 0x00000000ff237424 */ /* 0x000fe400078e00ff */
[----:B0-----:R-:W-:-:S05]  /*0990*/  IMAD.WIDE R24, R25, 0x8, R18 ;  /* 0x0000000819187825 */ /* 0x001fca00078e0212 */
        /* <DEDUP_REMOVED lines=37> */
.L_x_12:
[----:B------:R-:W-:Y:S05]  /*0bf0*/  BSYNC.RECONVERGENT B2 ;  /* 0x0000000000027941 */ /* 0x000fea0003800200 */
.L_x_11:
        /* <DEDUP_REMOVED lines=20> */
.L_x_14:
[----:B------:R-:W-:Y:S05]  /*0d40*/  BSYNC.RECONVERGENT B2 ;  /* 0x0000000000027941 */ /* 0x000fea0003800200 */
.L_x_13:
        /* <DEDUP_REMOVED lines=9> */
[----:B------:R1:W5:Y:S04]  /*0de0*/  LDG.E.64 R32, desc[UR6][R14.64+0x58] ;  /* 0x000058060e207981 */ /* 0x000368000c1e1b00 */
[----:B------:R-:W5:Y:S01]  /*0df0*/  LDG.E.64 R30, desc[UR6][R22.64+0x10] ;  /* 0x00001006161e7981 */ /* 0x000f62000c1e1b00 */
[----:B------:R-:W-:Y:S01]  /*0e00*/  BSSY.RECONVERGENT B2, `(.L_x_15) ;  /* 0x000001f000027945 */ /* 0x000fe20003800200 */
[----:B-1----:R-:W-:Y:S01]  /*0e10*/  MOV R14, 0x0 ;  /* 0x00000000000e7802 */ /* 0x002fe20000000f00 */
[----:B------:R-:W-:Y:S01]  /*0e20*/  IMAD.MOV.U32 R15, RZ, RZ, 0x3fd80000 ;  /* 0x3fd80000ff0f7424 */ /* 0x000fe200078e00ff */
[----:B---3--:R-:W-:-:S02]  /*0e30*/  DADD R26, R26, -R28 ;  /* 0x000000001a1a7229 */ /* 0x008fc4000000081c */
[----:B----4-:R-:W-:-:S06]  /*0e40*/  DADD R12, R12, -R24 ;  /* 0x000000000c0c7229 */ /* 0x010fcc0000000818 */
[----:B------:R-:W-:Y:S02]  /*0e50*/  DMUL R26, R26, R26 ;  /* 0x0000001a1a1a7228 */ /* 0x000fe40000000000 */
[----:B-----5:R-:W-:-:S06]  /*0e60*/  DADD R30, R30, -R32 ;  /* 0x000000001e1e7229 */ /* 0x020fcc0000000820 */
[----:B------:R-:W-:-:S08]  /*0e70*/  DFMA R12, R12, R12, R26 ;  /* 0x0000000c0c0c722b */ /* 0x000fd0000000001a */
[----:B------:R-:W-:-:S06]  /*0e80*/  DFMA R12, R30, R30, R12 ;  /* 0x0000001e1e0c722b */ /* 0x000fcc000000000c */
[----:B------:R-:W0:Y:S04]  /*0e90*/  MUFU.RSQ64H R9, R13 ;  /* 0x0000000d00097308 */ /* 0x000e280000001c00 */
[----:B------:R-:W-:-:S05]  /*0ea0*/  VIADD R8, R13, 0xfcb00000 ;  /* 0xfcb000000d087836 */ /* 0x000fca0000000000 */
[----:B------:R-:W-:Y:S01]  /*0eb0*/  ISETP.GE.U32.AND P0, PT, R8, 0x7ca00000, PT ;  /* 0x7ca000000800780c */ /* 0x000fe20003f06070 */
[----:B0-----:R-:W-:-:S08]  /*0ec0*/  DMUL R10, R8, R8 ;  /* 0x00000008080a7228 */ /* 0x001fd00000000000 */
[----:B------:R-:W-:-:S08]  /*0ed0*/  DFMA R10, R12, -R10, 1 ;  /* 0x3ff000000c0a742b */ /* 0x000fd0000000080a */
[----:B------:R-:W-:Y:S02]  /*0ee0*/  DFMA R14, R10, R14, 0.5 ;  /* 0x3fe000000a0e742b */ /* 0x000fe4000000000e */
[----:B------:R-:W-:-:S08]  /*0ef0*/  DMUL R10, R8, R10 ;  /* 0x0000000a080a7228 */ /* 0x000fd00000000000 */
[----:B------:R-:W-:-:S08]  /*0f00*/  DFMA R28, R14, R10, R8 ;  /* 0x0000000a0e1c722b */ /* 0x000fd00000000008 */
[----:B------:R-:W-:Y:S02]  /*0f10*/  DMUL R14, R12, R28 ;  /* 0x0000001c0c0e7228 */ /* 0x000fe40000000000 */
[----:B------:R-:W-:Y:S02]  /*0f20*/  VIADD R11, R29, 0xfff00000 ;  /* 0xfff000001d0b7836 */ /* 0x000fe40000000000 */
[----:B------:R-:W-:-:S04]  /*0f30*/  IMAD.MOV.U32 R10, RZ, RZ, R28 ;  /* 0x000000ffff0a7224 */ /* 0x000fc800078e001c */
[----:B------:R-:W-:-:S08]  /*0f40*/  DFMA R24, R14, -R14, R12 ;  /* 0x8000000e0e18722b */ /* 0x000fd0000000000c */
[----:B------:R-:W-:Y:S01]  /*0f50*/  DFMA R26, R24, R10, R14 ;  /* 0x0000000a181a722b */ /* 0x000fe2000000000e */
[----:B------:R-:W-:Y:S10]  /*0f60*/  @!P0 BRA `(.L_x_16) ;  /* 0x0000000000208947 */ /* 0x000ff40003800000 */
[----:B------:R-:W-:Y:S01]  /*0f70*/  MOV R0, R28 ;  /* 0x0000001c00007202 */ /* 0x000fe20000000f00 */
[----:B------:R-:W-:Y:S01]  /*0f80*/  IMAD.MOV.U32 R7, RZ, RZ, R13 ;  /* 0x000000ffff077224 */ /* 0x000fe200078e000d */
[----:B------:R-:W-:Y:S01]  /*0f90*/  MOV R26, 0xfd0 ;  /* 0x00000fd0001a7802 */ /* 0x000fe20000000f00 */
[----:B------:R-:W-:Y:S02]  /*0fa0*/  IMAD.MOV.U32 R10, RZ, RZ, R14 ;  /* 0x000000ffff0a7224 */ /* 0x000fe400078e000e */
[----:B------:R-:W-:-:S07]  /*0fb0*/  IMAD.MOV.U32 R9, RZ, RZ, R15 ;  /* 0x000000ffff097224 */ /* 0x000fce00078e000f */
[----:B--2---:R-:W-:Y:S05]  /*0fc0*/  CALL.REL.NOINC `($__internal_1_$__cuda_sm20_dsqrt_rn_f64_mediumpath_v1) ;  /* 0x0000001400847944 */ /* 0x004fea0003c00000 */
[----:B------:R-:W-:Y:S01]  /*0fd0*/  MOV R26, R28 ;  /* 0x0000001c001a7202 */ /* 0x000fe20000000f00 */
[----:B------:R-:W-:-:S07]  /*0fe0*/  IMAD.MOV.U32 R27, RZ, RZ, R29 ;  /* 0x000000ffff1b7224 */ /* 0x000fce00078e001d */
.L_x_16:
[----:B------:R-:W-:Y:S05]  /*0ff0*/  BSYNC.RECONVERGENT B2 ;  /* 0x0000000000027941 */ /* 0x000fea0003800200 */
.L_x_15:
        /* <DEDUP_REMOVED lines=16> */
[----:B------:R-:W-:Y:S02]  /*1100*/  MOV R29, R27 ;  /* 0x0000001b001d7202 */ /* 0x000fe40000000f00 */
[----:B------:R-:W-:-:S07]  /*1110*/  MOV R0, 0x1130 ;  /* 0x0000113000007802 */ /* 0x000fce0000000f00 */
[----:B--2---:R-:W-:Y:S05]  /*1120*/  CALL.REL.NOINC `($__internal_0_$__cuda_sm20_div_rn_f64_full) ;  /* 0x0000000c00b47944 */ /* 0x004fea0003c00000 */
[----:B------:R-:W-:Y:S02]  /*1130*/  IMAD.MOV.U32 R8, RZ, RZ, R26 ;  /* 0x000000ffff087224 */ /* 0x000fe400078e001a */
[----:B------:R-:W-:-:S07]  /*1140*/  IMAD.MOV.U32 R9, RZ, RZ, R27 ;  /* 0x000000ffff097224 */ /* 0x000fce00078e001b */
.L_x_18:
[----:B------:R-:W-:Y:S05]  /*1150*/  BSYNC.RECONVERGENT B2 ;  /* 0x0000000000027941 */ /* 0x000fea0003800200 */
.L_x_17:
[----:B------:R-:W0:Y:S01]  /*1160*/  F2I.F64.TRUNC R11, R8 ;  /* 0x00000008000b7311 */ /* 0x000e22000030d100 */
[----:B------:R-:W-:Y:S01]  /*1170*/  VIADD R6, R6, 0x4 ;  /* 0x0000000406067836 */ /* 0x000fe20000000000 */
[----:B------:R-:W-:Y:S01]  /*1180*/  MOV R13, 0x0 ;  /* 0x00000000000d7802 */ /* 0x000fe20000000f00 */
[----:B------:R-:W-:-:S03]  /*1190*/  IMAD.MOV.U32 R12, RZ, RZ, 0x1 ;  /* 0x00000001ff0c7424 */ /* 0x000fc600078e00ff */
[----:B------:R-:W-:Y:S01]  /*11a0*/  ISETP.NE.AND P0, PT, R6, RZ, PT ;  /* 0x000000ff0600720c */ /* 0x000fe20003f05270 */
[----:B------:R-:W-:Y:S02]  /*11b0*/  VIADD R5, R5, 0x4 ;  /* 0x0000000405057836 */ /* 0x000fe40000000000 */
[----:B0-----:R-:W-:-:S05]  /*11c0*/  IMAD.WIDE R10, R11, 0x8, R18 ;  /* 0x000000080b0a7825 */ /* 0x001fca00078e0212 */
[----:B------:R4:W-:Y:S01]  /*11d0*/  REDG.E.ADD.64.STRONG.GPU desc[UR6][R10.64], R12 ;  /* 0x0000000c0a00798e */ /* 0x0009e2000c12e506 */
[----:B------:R-:W-:-:S04]  /*11e0*/  VIADD R2, R2, 0x4 ;  /* 0x0000000402027836 */ /* 0x000fc80000000000 */
[----:B------:R-:W-:Y:S05]  /*11f0*/  @P0 BRA `(.L_x_19) ;  /* 0xffffffec00f00947 */ /* 0x000fea000383ffff */
[----:B------:R-:W-:Y:S05]  /*1200*/  BSYNC B0 ;  /* 0x0000000000007941 */ /* 0x000fea0003800000 */
.L_x_2:
[----:B------:R-:W-:-:S07]  /*1210*/  IADD3 R5, PT, PT, R2, 0x1, RZ ;  /* 0x0000000102057810 */ /* 0x000fce0007ffe0ff */
.L_x_1:
[----:B------:R-:W-:Y:S05]  /*1220*/  BSYNC B1 ;  /* 0x0000000000017941 */ /* 0x000fea0003800000 */
.L_x_0:
[----:B------:R-:W-:-:S13]  /*1230*/  LOP3.LUT P0, R0, R4, 0x3, RZ, 0xc0, !PT ;  /* 0x0000000304007812 */ /* 0x000fda000780c0ff */
[----:B------:R-:W-:Y:S05]  /*1240*/  @!P0 EXIT ;  /* 0x000000000000894d */ /* 0x000fea0003800000 */
[----:B------:R-:W-:Y:S01]  /*1250*/  ISETP.NE.AND P0, PT, R0, 0x1, PT ;  /* 0x000000010000780c */ /* 0x000fe20003f05270 */
[----:B------:R-:W-:-:S12]  /*1260*/  BSSY.RECONVERGENT B0, `(.L_x_20) ;  /* 0x000008e000007945 */ /* 0x000fd80003800200 */
[----:B------:R-:W-:Y:S05]  /*1270*/  @!P0 BRA `(.L_x_21) ;  /* 0x0000000800308947 */ /* 0x000fea0003800000 */
[----:B------:R-:W0:Y:S01]  /*1280*/  LDC.64 R14, c[0x0][0x388] ;  /* 0x0000e200ff0e7b82 */ /* 0x000e220000000a00 */
[----:B----4-:R-:W3:Y:S04]  /*1290*/  LDG.E.64 R10, desc[UR6][R22.64+0x8] ;  /* 0x00000806160a7981 */ /* 0x010ee8000c1e1b00 */
[----:B------:R-:W4:Y:S04]  /*12a0*/  LDG.E.64 R6, desc[UR6][R22.64] ;  /* 0x0000000616067981 */ /* 0x000f28000c1e1b00 */
[----:B------:R-:W5:Y:S01]  /*12b0*/  LDG.E.64 R16, desc[UR6][R22.64+0x10] ;  /* 0x0000100616107981 */ /* 0x000f62000c1e1b00 */
[----:B0-----:R-:W-:-:S05]  /*12c0*/  IMAD.WIDE R14, R5, 0x18, R14 ;  /* 0x00000018050e7825 */ /* 0x001fca00078e020e */
[----:B------:R-:W3:Y:S04]  /*12d0*/  LDG.E.64 R12, desc[UR6][R14.64+0x8] ;  /* 0x000008060e0c7981 */ /* 0x000ee8000c1e1b00 */
[----:B------:R-:W4:Y:S04]  /*12e0*/  LDG.E.64 R8, desc[UR6][R14.64] ;  /* 0x000000060e087981 */ /* 0x000f28000c1e1b00 */
[----:B------:R-:W5:Y:S01]  /*12f0*/  LDG.E.64 R18, desc[UR6][R14.64+0x10] ;  /* 0x000010060e127981 */ /* 0x000f62000c1e1b00 */
[----:B------:R-:W-:Y:S01]  /*1300*/  BSSY.RECONVERGENT B1, `(.L_x_22) ;  /* 0x000001f000017945 */ /* 0x000fe20003800200 */
[----:B---3--:R-:W-:-:S02]  /*1310*/  DADD R10, R10, -R12 ;  /* 0x000000000a0a7229 */ /* 0x008fc4000000080c */
[----:B----4-:R-:W-:-:S06]  /*1320*/  DADD R6, R6, -R8 ;  /* 0x0000000006067229 */ /* 0x010fcc0000000808 */
[----:B------:R-:W-:Y:S02]  /*1330*/  DMUL R10, R10, R10 ;  /* 0x0000000a0a0a7228 */ /* 0x000fe40000000000 */
[----:B-----5:R-:W-:-:S06]  /*1340*/  DADD R16, R16, -R18 ;  /* 0x0000000010107229 */ /* 0x020fcc0000000812 */
[----:B------:R-:W-:-:S08]  /*1350*/  DFMA R6, R6, R6, R10 ;  /* 0x000000060606722b */ /* 0x000fd0000000000a */
[----:B------:R-:W-:-:S06]  /*1360*/  DFMA R6, R16, R16, R6 ;  /* 0x000000101006722b */ /* 0x000fcc0000000006 */
[----:B------:R-:W0:Y:S04]  /*1370*/  MUFU.RSQ64H R9, R7 ;  /* 0x0000000700097308 */ /* 0x000e280000001c00 */
[----:B------:R-:W-:Y:S02]  /*1380*/  VIADD R8, R7, 0xfcb00000 ;  /* 0xfcb0000007087836 */ /* 0x000fe40000000000 */
[----:B------:R-:W-:-:S04]  /*1390*/  IMAD.MOV.U32 R12, RZ, RZ, 0x0 ;  /* 0x00000000ff0c7424 */ /* 0x000fc800078e00ff */
[----:B0-----:R-:W-:Y:S01]  /*13a0*/  DMUL R10, R8, R8 ;  /* 0x00000008080a7228 */ /* 0x001fe20000000000 */
[----:B------:R-:W-:-:S07]  /*13b0*/  IMAD.MOV.U32 R13, RZ, RZ, 0x3fd80000 ;  /* 0x3fd80000ff0d7424 */ /* 0x000fce00078e00ff */
[----:B------:R-:W-:-:S08]  /*13c0*/  DFMA R10, R6, -R10, 1 ;  /* 0x3ff00000060a742b */ /* 0x000fd0000000080a */
[----:B------:R-:W-:Y:S02]  /*13d0*/  DFMA R12, R10, R12, 0.5 ;  /* 0x3fe000000a0c742b */ /* 0x000fe4000000000c */
[----:B------:R-:W-:-:S08]  /*13e0*/  DMUL R10, R8, R10 ;  /* 0x0000000a080a7228 */ /* 0x000fd00000000000 */
[----:B------:R-:W-:Y:S01]  /*13f0*/  DFMA R16, R12, R10, R8 ;  /* 0x0000000a0c10722b */ /* 0x000fe20000000008 */
[----:B------:R-:W-:-:S07]  /*1400*/  ISETP.GE.U32.AND P0, PT, R8, 0x7ca00000, PT ;  /* 0x7ca000000800780c */ /* 0x000fce0003f06070 */
[----:B------:R-:W-:Y:S02]  /*1410*/  DMUL R18, R6, R16 ;  /* 0x0000001006127228 */ /* 0x000fe40000000000 */
[----:B------:R-:W-:Y:S01]  /*1420*/  IADD3 R11, PT, PT, R17, -0x100000, RZ ;  /* 0xfff00000110b7810 */ /* 0x000fe20007ffe0ff */
[----:B------:R-:W-:-:S05]  /*1430*/  IMAD.MOV.U32 R10, RZ, RZ, R16 ;  /* 0x000000ffff0a7224 */ /* 0x000fca00078e0010 */
        /* <DEDUP_REMOVED lines=8> */
[----:B--2---:R-:W-:Y:S05]  /*14c0*/  CALL.REL.NOINC `($__internal_1_$__cuda_sm20_dsqrt_rn_f64_mediumpath_v1) ;  /* 0x0000001000447944 */ /* 0x004fea0003c00000 */
[----:B------:R-:W-:Y:S01]  /*14d0*/  MOV R12, R28 ;  /* 0x0000001c000c7202 */ /* 0x000fe20000000f00 */
[----:B------:R-:W-:-:S07]  /*14e0*/  IMAD.MOV.U32 R13, RZ, RZ, R29 ;  /* 0x000000ffff0d7224 */ /* 0x000fce00078e001d */
.L_x_23:
[----:B------:R-:W-:Y:S05]  /*14f0*/  BSYNC.RECONVERGENT B1 ;  /* 0x0000000000017941 */ /* 0x000fea0003800200 */
.L_x_22:
[----:B------:R-:W0:Y:S01]  /*1500*/  LDCU UR4, c[0x0][0x394] ;  /* 0x00007280ff0477ac */ /* 0x000e220008000800 */
[----:B------:R-:W1:Y:S01]  /*1510*/  LDC.64 R8, c[0x0][0x390] ;  /* 0x0000e400ff087b82 */ /* 0x000e620000000a00 */
[----:B------:R-:W-:Y:S01]  /*1520*/  IMAD.MOV.U32 R6, RZ, RZ, 0x1 ;  /* 0x00000001ff067424 */ /* 0x000fe200078e00ff */
[----:B------:R-:W-:Y:S01]  /*1530*/  FSETP.GEU.AND P1, PT, |R13|, 6.5827683646048100446e-37, PT ;  /* 0x036000000d00780b */ /* 0x000fe20003f2e200 */
[----:B------:R-:W-:Y:S01]  /*1540*/  BSSY.RECONVERGENT B1, `(.L_x_24) ;  /* 0x0000013000017945 */ /* 0x000fe20003800200 */
[----:B0-----:R-:W1:Y:S03]  /*1550*/  MUFU.RCP64H R7, UR4 ;  /* 0x0000000400077d08 */ /* 0x001e660008001800 */
[----:B-1----:R-:W-:-:S08]  /*1560*/  DFMA R10, R6, -R8, 1 ;  /* 0x3ff00000060a742b */ /* 0x002fd00000000808 */
        /* <DEDUP_REMOVED lines=10> */
[----:B------:R-:W-:Y:S01]  /*1610*/  MOV R8, R12 ;  /* 0x0000000c00087202 */ /* 0x000fe20000000f00 */
[----:B------:R-:W-:Y:S01]  /*1620*/  IMAD.MOV.U32 R29, RZ, RZ, R13 ;  /* 0x000000ffff1d7224 */ /* 0x000fe200078e000d */
[----:B------:R-:W-:-:S07]  /*1630*/  MOV R0, 0x1650 ;  /* 0x0000165000007802 */ /* 0x000fce0000000f00 */
[----:B--2---:R-:W-:Y:S05]  /*1640*/  CALL.REL.NOINC `($__internal_0_$__cuda_sm20_div_rn_f64_full) ;  /* 0x00000008006c7944 */ /* 0x004fea0003c00000 */
[----:B------:R-:W-:Y:S01]  /*1650*/  IMAD.MOV.U32 R6, RZ, RZ, R26 ;  /* 0x000000ffff067224 */ /* 0x000fe200078e001a */
[----:B------:R-:W-:-:S07]  /*1660*/  MOV R7, R27 ;  /* 0x0000001b00077202 */ /* 0x000fce0000000f00 */
.L_x_25:
[----:B------:R-:W-:Y:S05]  /*1670*/  BSYNC.RECONVERGENT B1 ;  /* 0x0000000000017941 */ /* 0x000fea0003800200 */
.L_x_24:
[----:B------:R-:W0:Y:S01]  /*1680*/  LDC.64 R8, c[0x0][0x380] ;  /* 0x0000e000ff087b82 */ /* 0x000e220000000a00 */
        /* <DEDUP_REMOVED lines=20> */
[----:B0-----:R-:W0:Y:S04]  /*17d0*/  MUFU.RSQ64H R9, R17 ;  /* 0x0000001100097308 */ /* 0x001e280000001c00 */
[----:B------:R-:W-:-:S04]  /*17e0*/  IADD3 R8, PT, PT, R17, -0x3500000, RZ ;  /* 0xfcb0000011087810 */ /* 0x000fc80007ffe0ff */
[----:B------:R-:W-:Y:S02]  /*17f0*/  ISETP.GE.U32.AND P0, PT, R8, 0x7ca00000, PT ;  /* 0x7ca000000800780c */ /* 0x000fe40003f06070 */
[----:B0-----:R-:W-:-:S08]  /*1800*/  DMUL R6, R8, R8 ;  /* 0x0000000808067228 */ /* 0x001fd00000000000 */
[----:B------:R-:W-:-:S08]  /*1810*/  DFMA R6, R16, -R6, 1 ;  /* 0x3ff000001006742b */ /* 0x000fd00000000806 */
[----:B------:R-:W-:Y:S02]  /*1820*/  DFMA R10, R6, R10, 0.5 ;  /* 0x3fe00000060a742b */ /* 0x000fe4000000000a */
[----:B------:R-:W-:-:S08]  /*1830*/  DMUL R6, R8, R6 ;  /* 0x0000000608067228 */ /* 0x000fd00000000000 */
[----:B------:R-:W-:-:S08]  /*1840*/  DFMA R6, R10, R6, R8 ;  /* 0x000000060a06722b */ /* 0x000fd00000000008 */
        /* <DEDUP_REMOVED lines=13> */
[----:B------:R-:W-:Y:S02]  /*1920*/  IMAD.MOV.U32 R12, RZ, RZ, R28 ;  /* 0x000000ffff0c7224 */ /* 0x000fe400078e001c */
[----:B------:R-:W-:-:S07]  /*1930*/  IMAD.MOV.U32 R13, RZ, RZ, R29 ;  /* 0x000000ffff0d7224 */ /* 0x000fce00078e001d */
.L_x_27:
[----:B------:R-:W-:Y:S05]  /*1940*/  BSYNC.RECONVERGENT B1 ;  /* 0x0000000000017941 */ /* 0x000fea0003800200 */
.L_x_26:
[----:B------:R-:W0:Y:S01]  /*1950*/  LDCU UR4, c[0x0][0x394] ;  /* 0x00007280ff0477ac */ /* 0x000e220008000800 */
[----:B------:R-:W1:Y:S01]  /*1960*/  LDC.64 R8, c[0x0][0x390] ;  /* 0x0000e400ff087b82 */ /* 0x000e620000000a00 */
[----:B------:R-:W-:Y:S01]  /*1970*/  MOV R6, 0x1 ;  /* 0x0000000100067802 */ /* 0x000fe20000000f00 */
[----:B------:R-:W-:Y:S01]  /*1980*/  BSSY.RECONVERGENT B1, `(.L_x_28) ;  /* 0x0000014000017945 */ /* 0x000fe20003800200 */
[----:B------:R-:W-:Y:S01]  /*1990*/  FSETP.GEU.AND P1, PT, |R13|, 6.5827683646048100446e-37, PT ;  /* 0x036000000d00780b */ /* 0x000fe20003f2e200 */
        /* <DEDUP_REMOVED lines=13> */
[----:B------:R-:W-:Y:S01]  /*1a70*/  MOV R0, 0x1aa0 ;  /* 0x00001aa000007802 */ /* 0x000fe20000000f00 */
[----:B------:R-:W-:-:S07]  /*1a80*/  IMAD.MOV.U32 R29, RZ, RZ, R13 ;  /* 0x000000ffff1d7224 */ /* 0x000fce00078e000d */
[----:B--2---:R-:W-:Y:S05]  /*1a90*/  CALL.REL.NOINC `($__internal_0_$__cuda_sm20_div_rn_f64_full) ;  /* 0x0000000400587944 */ /* 0x004fea0003c00000 */
[----:B------:R-:W-:Y:S01]  /*1aa0*/  MOV R6, R26 ;  /* 0x0000001a00067202 */ /* 0x000fe20000000f00 */
[----:B------:R-:W-:-:S07]  /*1ab0*/  IMAD.MOV.U32 R7, RZ, RZ, R27 ;  /* 0x000000ffff077224 */ /* 0x000fce00078e001b */
.L_x_29:
[----:B------:R-:W-:Y:S05]  /*1ac0*/  BSYNC.RECONVERGENT B1 ;  /* 0x0000000000017941 */ /* 0x000fea0003800200 */
.L_x_28:
[----:B------:R-:W0:Y:S01]  /*1ad0*/  LDC.64 R8, c[0x0][0x380] ;  /* 0x0000e000ff087b82 */ /* 0x000e220000000a00 */
[----:B------:R-:W0:Y:S01]  /*1ae0*/  F2I.F64.TRUNC R7, R6 ;  /* 0x0000000600077311 */ /* 0x000e22000030d100 */
[----:B------:R-:W-:Y:S02]  /*1af0*/  HFMA2 R11, -RZ, RZ, 0, 0 ;  /* 0x00000000ff0b7431 */ /* 0x000fe400000001ff */
[----:B------:R-:W-:Y:S02]  /*1b00*/  IMAD.MOV.U32 R10, RZ, RZ, 0x1 ;  /* 0x00000001ff0a7424 */ /* 0x000fe400078e00ff */
[----:B0-----:R-:W-:-:S05]  /*1b10*/  IMAD.WIDE R8, R7, 0x8, R8 ;  /* 0x0000000807087825 */ /* 0x001fca00078e0208 */
[----:B------:R0:W-:Y:S01]  /*1b20*/  REDG.E.ADD.64.STRONG.GPU desc[UR6][R8.64], R10 ;  /* 0x0000000a0800798e */ /* 0x0001e2000c12e506 */
[----:B------:R-:W-:-:S07]  /*1b30*/  VIADD R5, R5, 0x2 ;  /* 0x0000000205057836 */ /* 0x000fce0000000000 */
.L_x_21:
[----:B------:R-:W-:Y:S05]  /*1b40*/  BSYNC.RECONVERGENT B0 ;  /* 0x0000000000007941 */ /* 0x000fea0003800200 */
.L_x_20:
[----:B------:R-:W-:-:S04]  /*1b50*/  LOP3.LUT R4, R4, 0x1, RZ, 0xc0, !PT ;  /* 0x0000000104047812 */ /* 0x000fc800078ec0ff */
[----:B------:R-:W-:-:S13]  /*1b60*/  ISETP.NE.U32.AND P0, PT, R4, 0x1, PT ;  /* 0x000000010400780c */ /* 0x000fda0003f05070 */
[----:B------:R-:W-:Y:S05]  /*1b70*/  @P0 EXIT ;  /* 0x000000000000094d */ /* 0x000fea0003800000 */
[----:B------:R-:W1:Y:S01]  /*1b80*/  LDC.64 R6, c[0x0][0x388] ;  /* 0x0000e200ff067b82 */ /* 0x000e620000000a00 */
[----:B0---4-:R-:W3:Y:S04]  /*1b90*/  LDG.E.64 R10, desc[UR6][R22.64+0x8] ;  /* 0x00000806160a7981 */ /* 0x011ee8000c1e1b00 */
[----:B------:R-:W4:Y:S01]  /*1ba0*/  LDG.E.64 R14, desc[UR6][R22.64+0x10] ;  /* 0x00001006160e7981 */ /* 0x000f22000c1e1b00 */
[----:B-1----:R-:W-:-:S03]  /*1bb0*/  IMAD.WIDE R6, R5, 0x18, R6 ;  /* 0x0000001805067825 */ /* 0x002fc600078e0206 */
[----:B------:R-:W5:Y:S04]  /*1bc0*/  LDG.E.64 R4, desc[UR6][R22.64] ;  /* 0x0000000616047981 */ /* 0x000f68000c1e1b00 */
[----:B------:R-:W3:Y:S04]  /*1bd0*/  LDG.E.64 R12, desc[UR6][R6.64+0x8] ;  /* 0x00000806060c7981 */ /* 0x000ee8000c1e1b00 */
[----:B------:R-:W5:Y:S04]  /*1be0*/  LDG.E.64 R8, desc[UR6][R6.64] ;  /* 0x0000000606087981 */ /* 0x000f68000c1e1b00 */
[----:B------:R0:W4:Y:S02]  /*1bf0*/  LDG.E.64 R16, desc[UR6][R6.64+0x10] ;  /* 0x0000100606107981 */ /* 0x000124000c1e1b00 */
[----:B0-----:R-:W-:Y:S01]  /*1c00*/  MOV R6, 0x0 ;  /* 0x0000000000067802 */ /* 0x001fe20000000f00 */
[----:B------:R-:W-:Y:S01]  /*1c10*/  IMAD.MOV.U32 R7, RZ, RZ, 0x3fd80000 ;  /* 0x3fd80000ff077424 */ /* 0x000fe200078e00ff */
[----:B------:R-:W-:Y:S01]  /*1c20*/  BSSY.RECONVERGENT B0, `(.L_x_30) ;  /* 0x000001e000007945 */ /* 0x000fe20003800200 */
[----:B---3--:R-:W-:-:S02]  /*1c30*/  DADD R10, R10, -R12 ;  /* 0x000000000a0a7229 */ /* 0x008fc4000000080c */
[----:B-----5:R-:W-:-:S06]  /*1c40*/  DADD R4, R4, -R8 ;  /* 0x0000000004047229 */ /* 0x020fcc0000000808 */
[----:B------:R-:W-:Y:S02]  /*1c50*/  DMUL R10, R10, R10 ;  /* 0x0000000a0a0a7228 */ /* 0x000fe40000000000 */
[----:B----4-:R-:W-:-:S06]  /*1c60*/  DADD R14, R14, -R16 ;  /* 0x000000000e0e7229 */ /* 0x010fcc0000000810 */
[----:B------:R-:W-:-:S08]  /*1c70*/  DFMA R10, R4, R4, R10 ;  /* 0x00000004040a722b */ /* 0x000fd0000000000a */
[----:B------:R-:W-:-:S06]  /*1c80*/  DFMA R12, R14, R14, R10 ;  /* 0x0000000e0e0c722b */ /* 0x000fcc000000000a */
[----:B------:R-:W0:Y:S04]  /*1c90*/  MUFU.RSQ64H R9, R13 ;  /* 0x0000000d00097308 */ /* 0x000e280000001c00 */
[----:B------:R-:W-:-:S06]  /*1ca0*/  VIADD R8, R13, 0xfcb00000 ;  /* 0xfcb000000d087836 */ /* 0x000fcc0000000000 */
[----:B0-----:R-:W-:-:S08]  /*1cb0*/  DMUL R4, R8, R8 ;  /* 0x0000000808047228 */ /* 0x001fd00000000000 */
[----:B------:R-:W-:-:S08]  /*1cc0*/  DFMA R4, R12, -R4, 1 ;  /* 0x3ff000000c04742b */ /* 0x000fd00000000804 */
[----:B------:R-:W-:Y:S02]  /*1cd0*/  DFMA R6, R4, R6, 0.5 ;  /* 0x3fe000000406742b */ /* 0x000fe40000000006 */
[----:B------:R-:W-:-:S08]  /*1ce0*/  DMUL R4, R8, R4 ;  /* 0x0000000408047228 */ /* 0x000fd00000000000 */
[----:B------:R-:W-:Y:S01]  /*1cf0*/  DFMA R10, R6, R4, R8 ;  /* 0x00000004060a722b */ /* 0x000fe20000000008 */
[----:B------:R-:W-:-:S07]  /*1d00*/  ISETP.GE.U32.AND P0, PT, R8, 0x7ca00000, PT ;  /* 0x7ca000000800780c */ /* 0x000fce0003f06070 */
        /* <DEDUP_REMOVED lines=15> */
.L_x_31:
[----:B------:R-:W-:Y:S05]  /*1e00*/  BSYNC.RECONVERGENT B0 ;  /* 0x0000000000007941 */ /* 0x000fea0003800200 */
.L_x_30:
        /* <DEDUP_REMOVED lines=23> */
.L_x_33:
[----:B------:R-:W-:Y:S05]  /*1f80*/  BSYNC.RECONVERGENT B0 ;  /* 0x0000000000007941 */ /* 0x000fea0003800200 */
.L_x_32:
[----:B--2---:R-:W0:Y:S01]  /*1f90*/  LDC.64 R2, c[0x0][0x380] ;  /* 0x0000e000ff027b82 */ /* 0x004e220000000a00 */
[----:B------:R-:W0:Y:S01]  /*1fa0*/  F2I.F64.TRUNC R5, R4 ;  /* 0x0000000400057311 */ /* 0x000e22000030d100 */
[----:B------:R-:W-:Y:S02]  /*1fb0*/  IMAD.MOV.U32 R6, RZ, RZ, 0x1 ;  /* 0x00000001ff067424 */ /* 0x000fe400078e00ff */
[----:B------:R-:W-:Y:S02]  /*1fc0*/  IMAD.MOV.U32 R7, RZ, RZ, 0x0 ;  /* 0x00000000ff077424 */ /* 0x000fe400078e00ff */
[----:B0-----:R-:W-:-:S05]  /*1fd0*/  IMAD.WIDE R2, R5, 0x8, R2 ;  /* 0x0000000805027825 */ /* 0x001fca00078e0202 */
[----:B------:R-:W-:Y:S01]  /*1fe0*/  REDG.E.ADD.64.STRONG.GPU desc[UR6][R2.64], R6 ;  /* 0x000000060200798e */ /* 0x000fe2000c12e506 */
[----:B------:R-:W-:Y:S05]  /*1ff0*/  EXIT ;  /* 0x000000000000794d */ /* 0x000fea0003800000 */
        .weak           $__internal_0_$__cuda_sm20_div_rn_f64_full
        .type           $__internal_0_$__cuda_sm20_div_rn_f64_full,@function
        .size           $__internal_0_$__cuda_sm20_div_rn_f64_full,($__internal_1_$__cuda_sm20_dsqrt_rn_f64_mediumpath_v1 - $__internal_0_$__cuda_sm20_div_rn_f64_full)
$__internal_0_$__cuda_sm20_div_rn_f64_full:
[C---:B------:R-:W-:Y:S01]  /*2000*/  FSETP.GEU.AND P0, PT, |R3|.reuse, 1.469367938527859385e-39, PT ;  /* 0x001000000300780b */ /* 0x040fe20003f0e200 */
[----:B------:R-:W-:Y:S01]  /*2010*/  IMAD.U32 R10, RZ, RZ, UR5 ;  /* 0x00000005ff0a7e24 */ /* 0x000fe2000f8e00ff */
[----:B------:R-:W-:Y:S01]  /*2020*/  LOP3.LUT R7, R3, 0x800fffff, RZ, 0xc0, !PT ;  /* 0x800fffff03077812 */ /* 0x000fe200078ec0ff */
[----:B------:R-:W-:Y:S01]  /*2030*/  IMAD.MOV.U32 R11, RZ, RZ, R3 ;  /* 0x000000ffff0b7224 */ /* 0x000fe200078e0003 */
[----:B------:R-:W-:Y:S01]  /*2040*/  MOV R12, UR5 ;  /* 0x00000005000c7c02 */ /* 0x000fe20008000f00 */
[----:B------:R-:W-:Y:S01]  /*2050*/  IMAD.MOV.U32 R24, RZ, RZ, 0x1 ;  /* 0x00000001ff187424 */ /* 0x000fe200078e00ff */
[----:B------:R-:W-:Y:S01]  /*2060*/  LOP3.LUT R13, R7, 0x3ff00000, RZ, 0xfc, !PT ;  /* 0x3ff00000070d7812 */ /* 0x000fe200078efcff */
[----:B------:R-:W-:Y:S01]  /*2070*/  IMAD.MOV.U32 R32, RZ, RZ, 0x1ca00000 ;  /* 0x1ca00000ff207424 */ /* 0x000fe200078e00ff */
[----:B------:R-:W-:Y:S01]  /*2080*/  MOV R9, R29 ;  /* 0x0000001d00097202 */ /* 0x000fe20000000f00 */
[----:B------:R-:W-:Y:S01]  /*2090*/  BSSY.RECONVERGENT B3, `(.L_x_34) ;  /* 0x0000051000037945 */ /* 0x000fe20003800200 */
[----:B------:R-:W-:-:S02]  /*20a0*/  LOP3.LUT R34, R3, 0x7ff00000, RZ, 0xc0, !PT ;  /* 0x7ff0000003227812 */ /* 0x000fc400078ec0ff */
[C---:B------:R-:W-:Y:S01]  /*20b0*/  FSETP.GEU.AND P2, PT, |R9|.reuse, 1.469367938527859385e-39, PT ;  /* 0x001000000900780b */ /* 0x040fe20003f4e200 */
[----:B------:R-:W-:Y:S01]  /*20c0*/  @!P0 DMUL R12, R10, 8.98846567431157953865e+307 ;  /* 0x7fe000000a0c8828 */ /* 0x000fe20000000000 */
[----:B------:R-:W-:-:S04]  /*20d0*/  LOP3.LUT R7, R9, 0x7ff00000, RZ, 0xc0, !PT ;  /* 0x7ff0000009077812 */ /* 0x000fc800078ec0ff */
[----:B------:R-:W-:Y:S01]  /*20e0*/  ISETP.GE.U32.AND P1, PT, R7, R34, PT ;  /* 0x000000220700720c */ /* 0x000fe20003f26070 */
[----:B------:R-:W0:Y:S04]  /*20f0*/  MUFU.RCP64H R25, R13 ;  /* 0x0000000d00197308 */ /* 0x000e280000001800 */
[----:B------:R-:W-:Y:S02]  /*2100*/  @!P0 LOP3.LUT R34, R13, 0x7ff00000, RZ, 0xc0, !PT ;  /* 0x7ff000000d228812 */ /* 0x000fe400078ec0ff */
[----:B------:R-:W-:-:S04]  /*2110*/  @!P2 LOP3.LUT R28, R11, 0x7ff00000, RZ, 0xc0, !PT ;  /* 0x7ff000000b1ca812 */ /* 0x000fc800078ec0ff */
[----:B------:R-:W-:-:S04]  /*2120*/  @!P2 ISETP.GE.U32.AND P3, PT, R7, R28, PT ;  /* 0x0000001c0700a20c */ /* 0x000fc80003f66070 */
[----:B------:R-:W-:Y:S01]  /*2130*/  @!P2 SEL R29, R32, 0x63400000, !P3 ;  /* 0x63400000201da807 */ /* 0x000fe20005800000 */
[----:B0-----:R-:W-:-:S03]  /*2140*/  DFMA R26, R24, -R12, 1 ;  /* 0x3ff00000181a742b */ /* 0x001fc6000000080c */
[----:B------:R-:W-:-:S04]  /*2150*/  @!P2 LOP3.LUT R30, R29, 0x80000000, R9, 0xf8, !PT ;  /* 0x800000001d1ea812 */ /* 0x000fc800078ef809 */
[----:B------:R-:W-:Y:S01]  /*2160*/  @!P2 LOP3.LUT R31, R30, 0x100000, RZ, 0xfc, !PT ;  /* 0x001000001e1fa812 */ /* 0x000fe200078efcff */
[----:B------:R-:W-:Y:S01]  /*2170*/  @!P2 IMAD.MOV.U32 R30, RZ, RZ, RZ ;  /* 0x000000ffff1ea224 */ /* 0x000fe200078e00ff */
[----:B------:R-:W-:-:S08]  /*2180*/  DFMA R26, R26, R26, R26 ;  /* 0x0000001a1a1a722b */ /* 0x000fd0000000001a */
[----:B------:R-:W-:Y:S01]  /*2190*/  DFMA R26, R24, R26, R24 ;  /* 0x0000001a181a722b */ /* 0x000fe20000000018 */
[----:B------:R-:W-:Y:S02]  /*21a0*/  SEL R25, R32, 0x63400000, !P1 ;  /* 0x6340000020197807 */ /* 0x000fe40004800000 */
[----:B------:R-:W-:Y:S02]  /*21b0*/  MOV R24, R8 ;  /* 0x0000000800187202 */ /* 0x000fe40000000f00 */
[----:B------:R-:W-:-:S03]  /*21c0*/  LOP3.LUT R25, R25, 0x800fffff, R9, 0xf8, !PT ;  /* 0x800fffff19197812 */ /* 0x000fc600078ef809 */
[----:B------:R-:W-:-:S03]  /*21d0*/  DFMA R28, R26, -R12, 1 ;  /* 0x3ff000001a1c742b */ /* 0x000fc6000000080c */
[----:B------:R-:W-:-:S05]  /*21e0*/  @!P2 DFMA R24, R24, 2, -R30 ;  /* 0x400000001818a82b */ /* 0x000fca000000081e */
[----:B------:R-:W-:-:S08]  /*21f0*/  DFMA R26, R26, R28, R26 ;  /* 0x0000001c1a1a722b */ /* 0x000fd0000000001a */
[----:B------:R-:W-:-:S08]  /*2200*/  DMUL R28, R26, R24 ;  /* 0x000000181a1c7228 */ /* 0x000fd00000000000 */
[----:B------:R-:W-:-:S08]  /*2210*/  DFMA R30, R28, -R12, R24 ;  /* 0x8000000c1c1e722b */ /* 0x000fd00000000018 */
[----:B------:R-:W-:Y:S01]  /*2220*/  DFMA R30, R26, R30, R28 ;  /* 0x0000001e1a1e722b */ /* 0x000fe2000000001c */
[----:B------:R-:W-:Y:S01]  /*2230*/  IMAD.MOV.U32 R29, RZ, RZ, R7 ;  /* 0x000000ffff1d7224 */ /* 0x000fe200078e0007 */
[----:B------:R-:W-:Y:S01]  /*2240*/  @!P2 LOP3.LUT R29, R25, 0x7ff00000, RZ, 0xc0, !PT ;  /* 0x7ff00000191da812 */ /* 0x000fe200078ec0ff */
[----:B------:R-:W-:-:S03]  /*2250*/  VIADD R27, R34, 0xffffffff ;  /* 0xffffffff221b7836 */ /* 0x000fc60000000000 */
[----:B------:R-:W-:-:S04]  /*2260*/  IADD3 R26, PT, PT, R29, -0x1, RZ ;  /* 0xffffffff1d1a7810 */ /* 0x000fc80007ffe0ff */
[----:B------:R-:W-:-:S04]  /*2270*/  ISETP.GT.U32.AND P0, PT, R26, 0x7feffffe, PT ;  /* 0x7feffffe1a00780c */ /* 0x000fc80003f04070 */
[----:B------:R-:W-:-:S13]  /*2280*/  ISETP.GT.U32.OR P0, PT, R27, 0x7feffffe, P0 ;  /* 0x7feffffe1b00780c */ /* 0x000fda0000704470 */
[----:B------:R-:W-:Y:S05]  /*2290*/  @P0 BRA `(.L_x_35) ;  /* 0x00000000006c0947 */ /* 0x000fea0003800000 */
[----:B------:R-:W-:-:S04]  /*22a0*/  LOP3.LUT R26, R11, 0x7ff00000, RZ, 0xc0, !PT ;  /* 0x7ff000000b1a7812 */ /* 0x000fc800078ec0ff */
[CC--:B------:R-:W-:Y:S02]  /*22b0*/  VIADDMNMX R8, R7.reuse, -R26.reuse, 0xb9600000, !PT ;  /* 0xb960000007087446 */ /* 0x0c0fe4000780091a */
[----:B------:R-:W-:Y:S02]  /*22c0*/  ISETP.GE.U32.AND P0, PT, R7, R26, PT ;  /* 0x0000001a0700720c */ /* 0x000fe40003f06070 */
[----:B------:R-:W-:Y:S01]  /*22d0*/  VIMNMX R7, PT, PT, R8, 0x46a00000, PT ;  /* 0x46a0000008077848 */ /* 0x000fe20003fe0100 */
[----:B------:R-:W-:Y:S01]  /*22e0*/  IMAD.MOV.U32 R8, RZ, RZ, RZ ;  /* 0x000000ffff087224 */ /* 0x000fe200078e00ff */
[----:B------:R-:W-:-:S05]  /*22f0*/  SEL R32, R32, 0x63400000, !P0 ;  /* 0x6340000020207807 */ /* 0x000fca0004000000 */
[----:B------:R-:W-:-:S05]  /*2300*/  IMAD.IADD R7, R7, 0x1, -R32 ;  /* 0x0000000107077824 */ /* 0x000fca00078e0a20 */
[----:B------:R-:W-:-:S06]  /*2310*/  IADD3 R9, PT, PT, R7, 0x7fe00000, RZ ;  /* 0x7fe0000007097810 */ /* 0x000fcc0007ffe0ff */
[----:B------:R-:W-:-:S10]  /*2320*/  DMUL R26, R30, R8 ;  /* 0x000000081e1a7228 */ /* 0x000fd40000000000 */
[----:B------:R-:W-:-:S13]  /*2330*/  FSETP.GTU.AND P0, PT, |R27|, 1.469367938527859385e-39, PT ;  /* 0x001000001b00780b */ /* 0x000fda0003f0c200 */
[----:B------:R-:W-:Y:S05]  /*2340*/  @P0 BRA `(.L_x_36) ;  /* 0x0000000000940947 */ /* 0x000fea0003800000 */
[----:B------:R-:W-:Y:S01]  /*2350*/  DFMA R12, R30, -R12, R24 ;  /* 0x8000000c1e0c722b */ /* 0x000fe20000000018 */
[----:B------:R-:W-:-:S09]  /*2360*/  IMAD.MOV.U32 R8, RZ, RZ, RZ ;  /* 0x000000ffff087224 */ /* 0x000fd200078e00ff */
[C---:B------:R-:W-:Y:S02]  /*2370*/  FSETP.NEU.AND P0, PT, R13.reuse, RZ, PT ;  /* 0x000000ff0d00720b */ /* 0x040fe40003f0d000 */
[----:B------:R-:W-:-:S04]  /*2380*/  LOP3.LUT R25, R13, 0x80000000, R11, 0x48, !PT ;  /* 0x800000000d197812 */ /* 0x000fc800078e480b */
[----:B------:R-:W-:-:S07]  /*2390*/  LOP3.LUT R9, R25, R9, RZ, 0xfc, !PT ;  /* 0x0000000919097212 */ /* 0x000fce00078efcff */
[----:B------:R-:W-:Y:S05]  /*23a0*/  @!P0 BRA `(.L_x_36) ;  /* 0x00000000007c8947 */ /* 0x000fea0003800000 */
[C---:B------:R-:W-:Y:S01]  /*23b0*/  IADD3 R11, PT, PT, -R7.reuse, RZ, RZ ;  /* 0x000000ff070b7210 */ /* 0x040fe20007ffe1ff */
[----:B------:R-:W-:Y:S01]  /*23c0*/  IMAD.MOV.U32 R10, RZ, RZ, RZ ;  /* 0x000000ffff0a7224 */ /* 0x000fe200078e00ff */
[----:B------:R-:W-:Y:S01]  /*23d0*/  DMUL.RP R8, R30, R8 ;  /* 0x000000081e087228 */ /* 0x000fe20000008000 */
[----:B------:R-:W-:-:S04]  /*23e0*/  IADD3 R7, PT, PT, -R7, -0x43300000, RZ ;  /* 0xbcd0000007077810 */ /* 0x000fc80007ffe1ff */
[----:B------:R-:W-:-:S05]  /*23f0*/  DFMA R10, R26, -R10, R30 ;  /* 0x8000000a1a0a722b */ /* 0x000fca000000001e */
[----:B------:R-:W-:-:S05]  /*2400*/  LOP3.LUT R25, R9, R25, RZ, 0x3c, !PT ;  /* 0x0000001909197212 */ /* 0x000fca00078e3cff */
[----:B------:R-:W-:-:S04]  /*2410*/  FSETP.NEU.AND P0, PT, |R11|, R7, PT ;  /* 0x000000070b00720b */ /* 0x000fc80003f0d200 */
[----:B------:R-:W-:Y:S02]  /*2420*/  FSEL R26, R8, R26, !P0 ;  /* 0x0000001a081a7208 */ /* 0x000fe40004000000 */
[----:B------:R-:W-:Y:S01]  /*2430*/  FSEL R27, R25, R27, !P0 ;  /* 0x0000001b191b7208 */ /* 0x000fe20004000000 */
[----:B------:R-:W-:Y:S06]  /*2440*/  BRA `(.L_x_36) ;  /* 0x0000000000547947 */ /* 0x000fec0003800000 */
.L_x_35:
[----:B------:R-:W-:-:S14]  /*2450*/  DSETP.NAN.AND P0, PT, R8, R8, PT ;  /* 0x000000080800722a */ /* 0x000fdc0003f08000 */
[----:B------:R-:W-:Y:S05]  /*2460*/  @P0 BRA `(.L_x_37) ;  /* 0x0000000000440947 */ /* 0x000fea0003800000 */
[----:B------:R-:W-:-:S14]  /*2470*/  DSETP.NAN.AND P0, PT, R10, R10, PT ;  /* 0x0000000a0a00722a */ /* 0x000fdc0003f08000 */
[----:B------:R-:W-:Y:S05]  /*2480*/  @P0 BRA `(.L_x_38) ;  /* 0x0000000000300947 */ /* 0x000fea0003800000 */
[----:B------:R-:W-:Y:S01]  /*2490*/  ISETP.NE.AND P0, PT, R29, R34, PT ;  /* 0x000000221d00720c */ /* 0x000fe20003f05270 */
[----:B------:R-:W-:Y:S01]  /*24a0*/  IMAD.MOV.U32 R26, RZ, RZ, 0x0 ;  /* 0x00000000ff1a7424 */ /* 0x000fe200078e00ff */
[----:B------:R-:W-:-:S11]  /*24b0*/  MOV R27, 0xfff80000 ;  /* 0xfff80000001b7802 */ /* 0x000fd60000000f00 */
[----:B------:R-:W-:Y:S05]  /*24c0*/  @!P0 BRA `(.L_x_36) ;  /* 0x0000000000348947 */ /* 0x000fea0003800000 */
[----:B------:R-:W-:Y:S02]  /*24d0*/  ISETP.NE.AND P0, PT, R29, 0x7ff00000, PT ;  /* 0x7ff000001d00780c */ /* 0x000fe40003f05270 */
[----:B------:R-:W-:Y:S02]  /*24e0*/  LOP3.LUT R27, R9, 0x80000000, R11, 0x48, !PT ;  /* 0x80000000091b7812 */ /* 0x000fe400078e480b */
[----:B------:R-:W-:-:S13]  /*24f0*/  ISETP.EQ.OR P0, PT, R34, RZ, !P0 ;  /* 0x000000ff2200720c */ /* 0x000fda0004702670 */
[----:B------:R-:W-:Y:S01]  /*2500*/  @P0 LOP3.LUT R7, R27, 0x7ff00000, RZ, 0xfc, !PT ;  /* 0x7ff000001b070812 */ /* 0x000fe200078efcff */
[----:B------:R-:W-:Y:S02]  /*2510*/  @!P0 IMAD.MOV.U32 R26, RZ, RZ, RZ ;  /* 0x000000ffff1a8224 */ /* 0x000fe400078e00ff */
[----:B------:R-:W-:Y:S01]  /*2520*/  @P0 IMAD.MOV.U32 R26, RZ, RZ, RZ ;  /* 0x000000ffff1a0224 */ /* 0x000fe200078e00ff */
[----:B------:R-:W-:Y:S01]  /*2530*/  @P0 MOV R27, R7 ;  /* 0x00000007001b0202 */ /* 0x000fe20000000f00 */
[----:B------:R-:W-:Y:S06]  /*2540*/  BRA `(.L_x_36) ;  /* 0x0000000000147947 */ /* 0x000fec0003800000 */
.L_x_38:
[----:B------:R-:W-:Y:S01]  /*2550*/  LOP3.LUT R27, R11, 0x80000, RZ, 0xfc, !PT ;  /* 0x000800000b1b7812 */ /* 0x000fe200078efcff */
[----:B------:R-:W-:Y:S01]  /*2560*/  IMAD.MOV.U32 R26, RZ, RZ, R10 ;  /* 0x000000ffff1a7224 */ /* 0x000fe200078e000a */
[----:B------:R-:W-:Y:S06]  /*2570*/  BRA `(.L_x_36) ;  /* 0x0000000000087947 */ /* 0x000fec0003800000 */
.L_x_37:
[----:B------:R-:W-:Y:S01]  /*2580*/  LOP3.LUT R27, R9, 0x80000, RZ, 0xfc, !PT ;  /* 0x00080000091b7812 */ /* 0x000fe200078efcff */
[----:B------:R-:W-:-:S07]  /*2590*/  IMAD.MOV.U32 R26, RZ, RZ, R8 ;  /* 0x000000ffff1a7224 */ /* 0x000fce00078e0008 */
.L_x_36:
[----:B------:R-:W-:Y:S05]  /*25a0*/  BSYNC.RECONVERGENT B3 ;  /* 0x0000000000037941 */ /* 0x000fea0003800200 */
.L_x_34:
[----:B------:R-:W-:Y:S01]  /*25b0*/  MOV R8, R0 ;  /* 0x0000000000087202 */ /* 0x000fe20000000f00 */
[----:B------:R-:W-:-:S04]  /*25c0*/  IMAD.MOV.U32 R9, RZ, RZ, 0x0 ;  /* 0x00000000ff097424 */ /* 0x000fc800078e00ff */
[----:B------:R-:W-:Y:S05]  /*25d0*/  RET.REL.NODEC R8 `(_Z12PDH_baselineP10hist_entryP8atomdescdi) ;  /* 0xffffffd808887950 */ /* 0x000fea0003c3ffff */
        .weak           $__internal_1_$__cuda_sm20_dsqrt_rn_f64_mediumpath_v1
        .type           $__internal_1_$__cuda_sm20_dsqrt_rn_f64_mediumpath_v1,@function
        .size           $__internal_1_$__cuda_sm20_dsqrt_rn_f64_mediumpath_v1,(.L_x_45 - $__internal_1_$__cuda_sm20_dsqrt_rn_f64_mediumpath_v1)
$__internal_1_$__cuda_sm20_dsqrt_rn_f64_mediumpath_v1:
[----:B------:R-:W-:Y:S01]  /*25e0*/  ISETP.GE.U32.AND P0, PT, R8, -0x3400000, PT ;  /* 0xfcc000000800780c */ /* 0x000fe20003f06070 */
[----:B------:R-:W-:Y:S01]  /*25f0*/  BSSY.RECONVERGENT B3, `(.L_x_39) ;  /* 0x0000027000037945 */ /* 0x000fe20003800200 */
[----:B------:R-:W-:Y:S01]  /*2600*/  IMAD.MOV.U32 R29, RZ, RZ, R11 ;  /* 0x000000ffff1d7224 */ /* 0x000fe200078e000b */
[----:B------:R-:W-:Y:S01]  /*2610*/  MOV R28, R0 ;  /* 0x00000000001c7202 */ /* 0x000fe20000000f00 */
[----:B------:R-:W-:Y:S02]  /*2620*/  IMAD.MOV.U32 R13, RZ, RZ, R7 ;  /* 0x000000ffff0d7224 */ /* 0x000fe400078e0007 */
[----:B------:R-:W-:-:S07]  /*2630*/  IMAD.MOV.U32 R11, RZ, RZ, R9 ;  /* 0x000000ffff0b7224 */ /* 0x000fce00078e0009 */
[----:B------:R-:W-:Y:S05]  /*2640*/  @!P0 BRA `(.L_x_40) ;  /* 0x0000000000208947 */ /* 0x000fea0003800000 */
[----:B------:R-:W-:-:S10]  /*2650*/  DFMA.RM R24, R24, R28, R10 ;  /* 0x0000001c1818722b */ /* 0x000fd4000000400a */
[----:B------:R-:W-:-:S04]  /*2660*/  IADD3 R8, P0, PT, R24, 0x1, RZ ;  /* 0x0000000118087810 */ /* 0x000fc80007f1e0ff */
[----:B------:R-:W-:-:S06]  /*2670*/  IADD3.X R9, PT, PT, RZ, R25, RZ, P0, !PT ;  /* 0x00000019ff097210 */ /* 0x000fcc00007fe4ff */
[----:B------:R-:W-:-:S08]  /*2680*/  DFMA.RP R12, -R24, R8, R12 ;  /* 0x00000008180c722b */ /* 0x000fd0000000810c */
[----:B------:R-:W-:-:S06]  /*2690*/  DSETP.GT.AND P0, PT, R12, RZ, PT ;  /* 0x000000ff0c00722a */ /* 0x000fcc0003f04000 */
[----:B------:R-:W-:Y:S02]  /*26a0*/  FSEL R8, R8, R24, P0 ;  /* 0x0000001808087208 */ /* 0x000fe40000000000 */
[----:B------:R-:W-:Y:S01]  /*26b0*/  FSEL R9, R9, R25, P0 ;  /* 0x0000001909097208 */ /* 0x000fe20000000000 */
[----:B------:R-:W-:Y:S06]  /*26c0*/  BRA `(.L_x_41) ;  /* 0x0000000000647947 */ /* 0x000fec0003800000 */
.L_x_40:
[----:B------:R-:W-:-:S14]  /*26d0*/  DSETP.NE.AND P0, PT, R12, RZ, PT ;  /* 0x000000ff0c00722a */ /* 0x000fdc0003f05000 */
[----:B------:R-:W-:Y:S05]  /*26e0*/  @!P0 BRA `(.L_x_42) ;  /* 0x0000000000588947 */ /* 0x000fea0003800000 */
[----:B------:R-:W-:-:S13]  /*26f0*/  ISETP.GE.AND P0, PT, R13, RZ, PT ;  /* 0x000000ff0d00720c */ /* 0x000fda0003f06270 */
[----:B------:R-:W-:Y:S02]  /*2700*/  @!P0 IMAD.MOV.U32 R8, RZ, RZ, 0x0 ;  /* 0x00000000ff088424 */ /* 0x000fe400078e00ff */
[----:B------:R-:W-:Y:S01]  /*2710*/  @!P0 IMAD.MOV.U32 R9, RZ, RZ, -0x80000 ;  /* 0xfff80000ff098424 */ /* 0x000fe200078e00ff */
[----:B------:R-:W-:Y:S06]  /*2720*/  @!P0 BRA `(.L_x_41) ;  /* 0x00000000004c8947 */ /* 0x000fec0003800000 */
[----:B------:R-:W-:-:S13]  /*2730*/  ISETP.GT.AND P0, PT, R13, 0x7fefffff, PT ;  /* 0x7fefffff0d00780c */ /* 0x000fda0003f04270 */
[----:B------:R-:W-:Y:S05]  /*2740*/  @P0 BRA `(.L_x_42) ;  /* 0x0000000000400947 */ /* 0x000fea0003800000 */
[----:B------:R-:W-:Y:S01]  /*2750*/  DMUL R12, R12, 8.11296384146066816958e+31 ;  /* 0x469000000c0c7828 */ /* 0x000fe20000000000 */
[----:B------:R-:W-:Y:S01]  /*2760*/  MOV R8, RZ ;  /* 0x000000ff00087202 */ /* 0x000fe20000000f00 */
[----:B------:R-:W-:Y:S02]  /*2770*/  IMAD.MOV.U32 R24, RZ, RZ, 0x0 ;  /* 0x00000000ff187424 */ /* 0x000fe400078e00ff */
[----:B------:R-:W-:Y:S02]  /*2780*/  IMAD.MOV.U32 R25, RZ, RZ, 0x3fd80000 ;  /* 0x3fd80000ff197424 */ /* 0x000fe400078e00ff */
[----:B------:R-:W0:Y:S02]  /*2790*/  MUFU.RSQ64H R9, R13 ;  /* 0x0000000d00097308 */ /* 0x000e240000001c00 */
[----:B0-----:R-:W-:-:S08]  /*27a0*/  DMUL R10, R8, R8 ;  /* 0x00000008080a7228 */ /* 0x001fd00000000000 */
[----:B------:R-:W-:-:S08]  /*27b0*/  DFMA R10, R12, -R10, 1 ;  /* 0x3ff000000c0a742b */ /* 0x000fd0000000080a */
[----:B------:R-:W-:Y:S02]  /*27c0*/  DFMA R24, R10, R24, 0.5 ;  /* 0x3fe000000a18742b */ /* 0x000fe40000000018 */
[----:B------:R-:W-:-:S08]  /*27d0*/  DMUL R10, R8, R10 ;  /* 0x0000000a080a7228 */ /* 0x000fd00000000000 */
[----:B------:R-:W-:-:S08]  /*27e0*/  DFMA R10, R24, R10, R8 ;  /* 0x0000000a180a722b */ /* 0x000fd00000000008 */
[----:B------:R-:W-:Y:S02]  /*27f0*/  DMUL R8, R12, R10 ;  /* 0x0000000a0c087228 */ /* 0x000fe40000000000 */
[----:B------:R-:W-:-:S06]  /*2800*/  IADD3 R11, PT, PT, R11, -0x100000, RZ ;  /* 0xfff000000b0b7810 */ /* 0x000fcc0007ffe0ff */
[----:B------:R-:W-:-:S08]  /*2810*/  DFMA R24, R8, -R8, R12 ;  /* 0x800000080818722b */ /* 0x000fd0000000000c */
[----:B------:R-:W-:-:S10]  /*2820*/  DFMA R8, R10, R24, R8 ;  /* 0x000000180a08722b */ /* 0x000fd40000000008 */
[----:B------:R-:W-:Y:S01]  /*2830*/  VIADD R9, R9, 0xfcb00000 ;  /* 0xfcb0000009097836 */ /* 0x000fe20000000000 */
[----:B------:R-:W-:Y:S06]  /*2840*/  BRA `(.L_x_41) ;  /* 0x0000000000047947 */ /* 0x000fec0003800000 */
.L_x_42:
[----:B------:R-:W-:-:S11]  /*2850*/  DADD R8, R12, R12 ;  /* 0x000000000c087229 */ /* 0x000fd6000000000c */
.L_x_41:
[----:B------:R-:W-:Y:S05]  /*2860*/  BSYNC.RECONVERGENT B3 ;  /* 0x0000000000037941 */ /* 0x000fea0003800200 */
.L_x_39:
[----:B------:R-:W-:Y:S01]  /*2870*/  IMAD.MOV.U32 R27, RZ, RZ, 0x0 ;  /* 0x00000000ff1b7424 */ /* 0x000fe200078e00ff */
[----:B------:R-:W-:Y:S01]  /*2880*/  MOV R29, R9 ;  /* 0x00000009001d7202 */ /* 0x000fe20000000f00 */
[----:B------:R-:W-:Y:S02]  /*2890*/  IMAD.MOV.U32 R28, RZ, RZ, R8 ;  /* 0x000000ffff1c7224 */ /* 0x000fe400078e0008 */
[----:B------:R-:W-:Y:S05]  /*28a0*/  RET.REL.NODEC R26 `(_Z12PDH_baselineP10hist_entryP8atomdescdi) ;  /* 0xffffffd41ad47950 */ /* 0x000fea0003c3ffff */
.L_x_43:
[----:B------:R-:W-:-:S00]  /*28b0*/  BRA `(.L_x_43) ;  /* 0xfffffffc00fc7947 */ /* 0x000fc0000383ffff */
[----:B------:R-:W-:-:S00]  /*28c0*/  NOP ;  /* 0x0000000000007918 */ /* 0x000fc00000000000 */
        /* <DEDUP_REMOVED lines=11> */
.L_x_45:


//--------------------- .nv.shared.reserved.0     --------------------------
	.section	.nv.shared.reserved.0,"aw",@nobits
	.weak		__nv_reservedSMEM_offset_0_alias
	.size		__nv_reservedSMEM_offset_0_alias, 0, 64
	.other		__nv_reservedSMEM_offset_0_alias,@"STO_CUDA_RESERVED_SHARED STV_DEFAULT"
__nv_reservedSMEM_offset_0_alias:
	.zero		0
	.zero		64


//--------------------- .nv.constant0._Z12PDH_baselineP10hist_entryP8atomdescdi --------------------------
	.section	.nv.constant0._Z12PDH_baselineP10hist_entryP8atomdescdi,"a",@progbits
	.sectionflags	@""
	.align	4
.nv.constant0._Z12PDH_baselineP10hist_entryP8atomdescdi:
	.zero		924


//--------------------- SYMBOLS --------------------------

	.type		.nv.reservedSmem.offset0,@object
	.size		.nv.reservedSmem.offset0,0x4
